def matmul_kernel(
    a_ptr,
    b_ptr,
    c_ptr,
    M,
    N,
    K,
    stride_am,
    stride_ak,
    stride_bk,
    stride_bn,
    stride_cm,
    stride_cn,
    BLOCK_M: tl.constexpr,
    BLOCK_N: tl.constexpr,
    BLOCK_K: tl.constexpr,
    GROUP_M: tl.constexpr,
):
    pid = tl.program_id(axis=0)
    num_pid_m = tl.cdiv(M, BLOCK_M)
    num_pid_n = tl.cdiv(N, BLOCK_N)
    num_pid_in_group = GROUP_M * num_pid_n
    group_id = pid // num_pid_in_group
    first_pid_m = group_id * GROUP_M
    group_size_m = min(num_pid_m - first_pid_m, GROUP_M)
    pid_m = first_pid_m + ((pid % num_pid_in_group) % group_size_m)
    pid_n = (pid % num_pid_in_group) // group_size_m

    offs_am = (pid_m * BLOCK_M + tl.arange(0, BLOCK_M)) % M
    offs_bn = (pid_n * BLOCK_N + tl.arange(0, BLOCK_N)) % N
    offs_k = tl.arange(0, BLOCK_K)
    a_ptrs = a_ptr + offs_am[:, None] * stride_am + offs_k[None, :] * stride_ak
    b_ptrs = b_ptr + offs_k[:, None] * stride_bk + offs_bn[None, :] * stride_bn

    acc = tl.zeros((BLOCK_M, BLOCK_N), dtype=tl.float32)
    for kk in range(0, tl.cdiv(K, BLOCK_K)):
        a = tl.load(a_ptrs, mask=offs_k[None, :] < K - kk * BLOCK_K, other=0.0)
        b = tl.load(b_ptrs, mask=offs_k[:, None] < K - kk * BLOCK_K, other=0.0)
        acc = tl.dot(a, b, acc)
        a_ptrs += BLOCK_K * stride_ak
        b_ptrs += BLOCK_K * stride_bk

    c = acc.to(c_ptr.dtype.element_ty)
    offs_cm = pid_m * BLOCK_M + tl.arange(0, BLOCK_M)
    offs_cn = pid_n * BLOCK_N + tl.arange(0, BLOCK_N)
    c_ptrs = c_ptr + offs_cm[:, None] * stride_cm + offs_cn[None, :] * stride_cn
    mask = (offs_cm[:, None] < M) & (offs_cn[None, :] < N)
    tl.store(c_ptrs, c, mask=mask)

# config = {"BLOCK_K": 64, "BLOCK_M": 64, "BLOCK_N": 128, "GROUP_M": 8, "arch": "sm_90", "dtype": "fp8e4m3", "num_ctas": 1, "num_stages": 3, "num_warps": 16}
# arch = sm_90


// ===== COMPILED SASS (sm_90a) =====

	.target	sm_90a

	.elftype	@"ET_EXEC"


//--------------------- .note.nv.tkinfo           --------------------------
	.section	.note.nv.tkinfo,"",@"SHT_NOTE"
	.sectionflags	@"SHF_NOTE_NV_TKINFO"
	.tkinfo
        /*0018*/ 	.word	0x00000002
        /*0030*/ 	.string	""
        /*0030*/ 	.string	"ptxas"
        /*0030*/ 	.string	"Cuda compilation tools, release 13.0, V13.0.88"
        /*0030*/ 	.string	"Build cuda_13.0.r13.0/compiler.36424714_0"
        /*0030*/ 	.string	"-v  -suppress-debug-info  -lineinfo  -arch sm_90a "



//--------------------- .note.nv.cuinfo           --------------------------
	.section	.note.nv.cuinfo,"",@"SHT_NOTE"
	.sectionflags	@"SHF_NOTE_NV_CUINFO"
        /*0018*/ 	.short	0x0002
        /*001a*/ 	.short	0x005a
        /*001c*/ 	.short	0x0082
	.zero		2


//--------------------- .nv.info                  --------------------------
	.section	.nv.info,"",@"SHT_CUDA_INFO"
	.align	4


	//----- nvinfo : EIATTR_REGCOUNT
	.align		4
        /*0000*/ 	.byte	0x04, 0x2f
        /*0002*/ 	.short	(.L_1 - .L_0)
	.align		4
.L_0:
        /*0004*/ 	.word	index@(matmul_kernel)
        /*0008*/ 	.word	0x00000080


	//----- nvinfo : EIATTR_FRAME_SIZE
	.align		4
.L_1:
        /*000c*/ 	.byte	0x04, 0x11
        /*000e*/ 	.short	(.L_3 - .L_2)
	.align		4
.L_2:
        /*0010*/ 	.word	index@(matmul_kernel)
        /*0014*/ 	.word	0x00000000


	//----- nvinfo : EIATTR_MIN_STACK_SIZE
	.align		4
.L_3:
        /*0018*/ 	.byte	0x04, 0x12
        /*001a*/ 	.short	(.L_5 - .L_4)
	.align		4
.L_4:
        /*001c*/ 	.word	index@(matmul_kernel)
        /*0020*/ 	.word	0x00000000
.L_5:


//--------------------- .nv.compat                --------------------------
	.section	.nv.compat,"",@"SHT_CUDA_COMPAT_INFO"
	.align	4
        /*0000*/ 	.byte	0x02, 0x09, 0x01, 0x00, 0x02, 0x02, 0x04, 0x00, 0x02, 0x05, 0x05, 0x00, 0x03, 0x07, 0x01, 0x01
        /*0010*/ 	.byte	0x02, 0x03, 0x00, 0x00, 0x02, 0x06, 0x01, 0x00, 0x04, 0x0b, 0x08, 0x00, 0x00, 0x00, 0x00, 0x00
        /*0020*/ 	.byte	0x00, 0x00, 0x00, 0x00


//--------------------- .nv.info.matmul_kernel    --------------------------
	.section	.nv.info.matmul_kernel,"",@"SHT_CUDA_INFO"
	.sectionflags	@""
	.align	4


	//----- nvinfo : EIATTR_CUDA_API_VERSION
	.align		4
        /*0000*/ 	.byte	0x04, 0x37
        /*0002*/ 	.short	(.L_7 - .L_6)
.L_6:
        /*0004*/ 	.word	0x00000082


	//----- nvinfo : EIATTR_KPARAM_INFO
	.align		4
.L_7:
        /*0008*/ 	.byte	0x04, 0x17
        /*000a*/ 	.short	(.L_9 - .L_8)
.L_8:
        /*000c*/ 	.word	0x00000000
        /*0010*/ 	.short	0x000d
        /*0012*/ 	.short	0x0048
        /*0014*/ 	.byte	0x00, 0xf4, 0x21, 0x00


	//----- nvinfo : EIATTR_KPARAM_INFO
	.align		4
.L_9:
        /*0018*/ 	.byte	0x04, 0x17
        /*001a*/ 	.short	(.L_11 - .L_10)
.L_10:
        /*001c*/ 	.word	0x00000000
        /*0020*/ 	.short	0x000c
        /*0022*/ 	.short	0x0040
        /*0024*/ 	.byte	0x00, 0xf4, 0x21, 0x00


	//----- nvinfo : EIATTR_KPARAM_INFO
	.align		4
.L_11:
        /*0028*/ 	.byte	0x04, 0x17
        /*002a*/ 	.short	(.L_13 - .L_12)
.L_12:
        /*002c*/ 	.word	0x00000000
        /*0030*/ 	.short	0x000b
        /*0032*/ 	.short	0x0038
        /*0034*/ 	.byte	0x00, 0xf0, 0x11, 0x00


	//----- nvinfo : EIATTR_KPARAM_INFO
	.align		4
.L_13:
        /*0038*/ 	.byte	0x04, 0x17
        /*003a*/ 	.short	(.L_15 - .L_14)
.L_14:
        /*003c*/ 	.word	0x00000000
        /*0040*/ 	.short	0x000a
        /*0042*/ 	.short	0x0034
        /*0044*/ 	.byte	0x00, 0xf0, 0x11, 0x00


	//----- nvinfo : EIATTR_KPARAM_INFO
	.align		4
.L_15:
        /*0048*/ 	.byte	0x04, 0x17
        /*004a*/ 	.short	(.L_17 - .L_16)
.L_16:
        /*004c*/ 	.word	0x00000000
        /*0050*/ 	.short	0x0009
        /*0052*/ 	.short	0x0030
        /*0054*/ 	.byte	0x00, 0xf0, 0x11, 0x00


	//----- nvinfo : EIATTR_KPARAM_INFO
	.align		4
.L_17:
        /*0058*/ 	.byte	0x04, 0x17
        /*005a*/ 	.short	(.L_19 - .L_18)
.L_18:
        /*005c*/ 	.word	0x00000000
        /*0060*/ 	.short	0x0008
        /*0062*/ 	.short	0x002c
        /*0064*/ 	.byte	0x00, 0xf0, 0x11, 0x00


	//----- nvinfo : EIATTR_KPARAM_INFO
	.align		4
.L_19:
        /*0068*/ 	.byte	0x04, 0x17
        /*006a*/ 	.short	(.L_21 - .L_20)
.L_20:
        /*006c*/ 	.word	0x00000000
        /*0070*/ 	.short	0x0007
        /*0072*/ 	.short	0x0028
        /*0074*/ 	.byte	0x00, 0xf0, 0x11, 0x00


	//----- nvinfo : EIATTR_KPARAM_INFO
	.align		4
.L_21:
        /*0078*/ 	.byte	0x04, 0x17
        /*007a*/ 	.short	(.L_23 - .L_22)
.L_22:
        /*007c*/ 	.word	0x00000000
        /*0080*/ 	.short	0x0006
        /*0082*/ 	.short	0x0024
        /*0084*/ 	.byte	0x00, 0xf0, 0x11, 0x00


	//----- nvinfo : EIATTR_KPARAM_INFO
	.align		4
.L_23:
        /*0088*/ 	.byte	0x04, 0x17
        /*008a*/ 	.short	(.L_25 - .L_24)
.L_24:
        /*008c*/ 	.word	0x00000000
        /*0090*/ 	.short	0x0005
        /*0092*/ 	.short	0x0020
        /*0094*/ 	.byte	0x00, 0xf0, 0x11, 0x00


	//----- nvinfo : EIATTR_KPARAM_INFO
	.align		4
.L_25:
        /*0098*/ 	.byte	0x04, 0x17
        /*009a*/ 	.short	(.L_27 - .L_26)
.L_26:
        /*009c*/ 	.word	0x00000000
        /*00a0*/ 	.short	0x0004
        /*00a2*/ 	.short	0x001c
        /*00a4*/ 	.byte	0x00, 0xf0, 0x11, 0x00


	//----- nvinfo : EIATTR_KPARAM_INFO
	.align		4
.L_27:
        /*00a8*/ 	.byte	0x04, 0x17
        /*00aa*/ 	.short	(.L_29 - .L_28)
.L_28:
        /*00ac*/ 	.word	0x00000000
        /*00b0*/ 	.short	0x0003
        /*00b2*/ 	.short	0x0018
        /*00b4*/ 	.byte	0x00, 0xf0, 0x11, 0x00


	//----- nvinfo : EIATTR_KPARAM_INFO
	.align		4
.L_29:
        /*00b8*/ 	.byte	0x04, 0x17
        /*00ba*/ 	.short	(.L_31 - .L_30)
.L_30:
        /*00bc*/ 	.word	0x00000000
        /*00c0*/ 	.short	0x0002
        /*00c2*/ 	.short	0x0010
        /*00c4*/ 	.byte	0x00, 0xf4, 0x21, 0x00


	//----- nvinfo : EIATTR_KPARAM_INFO
	.align		4
.L_31:
        /*00c8*/ 	.byte	0x04, 0x17
        /*00ca*/ 	.short	(.L_33 - .L_32)
.L_32:
        /*00cc*/ 	.word	0x00000000
        /*00d0*/ 	.short	0x0001
        /*00d2*/ 	.short	0x0008
        /*00d4*/ 	.byte	0x00, 0xf4, 0x21, 0x00


	//----- nvinfo : EIATTR_KPARAM_INFO
	.align		4
.L_33:
        /*00d8*/ 	.byte	0x04, 0x17
        /*00da*/ 	.short	(.L_35 - .L_34)
.L_34:
        /*00dc*/ 	.word	0x00000000
        /*00e0*/ 	.short	0x0000
        /*00e2*/ 	.short	0x0000
        /*00e4*/ 	.byte	0x00, 0xf4, 0x21, 0x00


	//----- nvinfo : EIATTR_SPARSE_MMA_MASK
	.align		4
.L_35:
        /*00e8*/ 	.byte	0x03, 0x50
        /*00ea*/ 	.short	0x0000


	//----- nvinfo : EIATTR_MAXREG_COUNT
	.align		4
        /*00ec*/ 	.byte	0x03, 0x1b
        /*00ee*/ 	.short	0x0080


	//----- nvinfo : EIATTR_NUM_BARRIERS
	.align		4
        /*00f0*/ 	.byte	0x02, 0x4c
        /*00f2*/ 	.byte	0x01
	.zero		1


	//----- nvinfo : EIATTR_MERCURY_ISA_VERSION
	.align		4
        /*00f4*/ 	.byte	0x03, 0x5f
        /*00f6*/ 	.short	0x0101


	//----- nvinfo : EIATTR_EXIT_INSTR_OFFSETS
	.align		4
        /*00f8*/ 	.byte	0x04, 0x1c
        /*00fa*/ 	.short	(.L_37 - .L_36)


	//   ....[0]....
.L_36:
        /*00fc*/ 	.word	0x000032d0


	//   ....[1]....
        /*0100*/ 	.word	0x000032f0


	//----- nvinfo : EIATTR_REQNTID
	.align		4
.L_37:
        /*0104*/ 	.byte	0x04, 0x10
        /*0106*/ 	.short	(.L_39 - .L_38)
.L_38:
        /*0108*/ 	.word	0x00000200
        /*010c*/ 	.word	0x00000001
        /*0110*/ 	.word	0x00000001


	//----- nvinfo : EIATTR_CBANK_PARAM_SIZE
	.align		4
.L_39:
        /*0114*/ 	.byte	0x03, 0x19
        /*0116*/ 	.short	0x0050


	//----- nvinfo : EIATTR_PARAM_CBANK
	.align		4
        /*0118*/ 	.byte	0x04, 0x0a
        /*011a*/ 	.short	(.L_41 - .L_40)
	.align		4
.L_40:
        /*011c*/ 	.word	index@(.nv.constant0.matmul_kernel)
        /*0120*/ 	.short	0x0210
        /*0122*/ 	.short	0x0050


	//----- nvinfo : EIATTR_SW_WAR
	.align		4
.L_41:
        /*0124*/ 	.byte	0x04, 0x36
        /*0126*/ 	.short	(.L_43 - .L_42)
.L_42:
        /*0128*/ 	.word	0x00000008
.L_43:


//--------------------- .nv.callgraph             --------------------------
	.section	.nv.callgraph,"",@"SHT_CUDA_CALLGRAPH"
	.align	4
	.sectionentsize	8
	.align		4
        /*0000*/ 	.word	0x00000000
	.align		4
        /*0004*/ 	.word	0xffffffff
	.align		4
        /*0008*/ 	.word	0x00000000
	.align		4
        /*000c*/ 	.word	0xfffffffe
	.align		4
        /*0010*/ 	.word	0x00000000
	.align		4
        /*0014*/ 	.word	0xfffffffd
	.align		4
        /*0018*/ 	.word	0x00000000
	.align		4
        /*001c*/ 	.word	0xfffffffc


//--------------------- .text.matmul_kernel       --------------------------
	.section	.text.matmul_kernel,"ax",@progbits
	.align	128
        .global         matmul_kernel
        .type           matmul_kernel,@function
        .size           matmul_kernel,(.L_x_3 - matmul_kernel)
        .other          matmul_kernel,@"STO_CUDA_ENTRY STV_DEFAULT"
matmul_kernel:
.text.matmul_kernel:
[----:B------:R-:W0:Y:S08]  /*0000*/  LDC R1, c[0x0][0x28] ;  /* 0x00000a00ff017b82 */ /* 0x000e300000000800 */
[----:B------:R-:W1:Y:S01]  /*0010*/  LDC.64 R10, c[0x0][0x228] ;  /* 0x00008a00ff0a7b82 */ /* 0x000e620000000a00 */
[----:B------:R-:W2:Y:S01]  /*0020*/  S2R R5, SR_CTAID.X ;  /* 0x0000000000057919 */ /* 0x000ea20000002500 */
[----:B------:R-:W-:Y:S01]  /*0030*/  UMOV UR4, 0x400 ;  /* 0x0000040000047882 */ /* 0x000fe20000000000 */
[----:B------:R-:W-:Y:S01]  /*0040*/  ULDC.64 UR16, c[0x0][0x208] ;  /* 0x0000820000107ab9 */ /* 0x000fe20000000a00 */
[----:B------:R-:W-:-:S02]  /*0050*/  CS2R R24, SRZ ;  /* 0x0000000000187805 */ /* 0x000fc4000001ff00 */
[----:B------:R-:W-:Y:S02]  /*0060*/  CS2R R26, SRZ ;  /* 0x00000000001a7805 */ /* 0x000fe4000001ff00 */
[----:B------:R-:W-:Y:S02]  /*0070*/  CS2R R28, SRZ ;  /* 0x00000000001c7805 */ /* 0x000fe4000001ff00 */
[----:B------:R-:W-:Y:S01]  /*0080*/  CS2R R30, SRZ ;  /* 0x00000000001e7805 */ /* 0x000fe2000001ff00 */
[----:B------:R-:W3:Y:S01]  /*0090*/  LDC R91, c[0x0][0x230] ;  /* 0x00008c00ff5b7b82 */ /* 0x000ee20000000800 */
[----:B------:R-:W-:Y:S02]  /*00a0*/  CS2R R32, SRZ ;  /* 0x0000000000207805 */ /* 0x000fe4000001ff00 */
[----:B------:R-:W-:Y:S02]  /*00b0*/  CS2R R34, SRZ ;  /* 0x0000000000227805 */ /* 0x000fe4000001ff00 */
[----:B------:R-:W-:-:S02]  /*00c0*/  CS2R R36, SRZ ;  /* 0x0000000000247805 */ /* 0x000fc4000001ff00 */
[----:B------:R-:W-:Y:S01]  /*00d0*/  CS2R R38, SRZ ;  /* 0x0000000000267805 */ /* 0x000fe2000001ff00 */
[----:B------:R-:W4:Y:S01]  /*00e0*/  S2UR UR12, SR_CgaCtaId ;  /* 0x00000000000c79c3 */ /* 0x000f220000008800 */
[----:B-1----:R-:W-:-:S05]  /*00f0*/  VIADD R0, R11, 0x7f ;  /* 0x0000007f0b007836 */ /* 0x002fca0000000000 */
[----:B------:R-:W-:Y:S01]  /*0100*/  SHF.R.S32.HI R3, RZ, 0x1f, R0 ;  /* 0x0000001fff037819 */ /* 0x000fe20000011400 */
[----:B---3--:R-:W-:-:S03]  /*0110*/  VIADD R91, R91, 0x3f ;  /* 0x0000003f5b5b7836 */ /* 0x008fc60000000000 */
[----:B------:R-:W-:Y:S02]  /*0120*/  LEA.HI R3, R3, R0, RZ, 0x7 ;  /* 0x0000000003037211 */ /* 0x000fe400078f38ff */
[----:B--2---:R-:W-:Y:S02]  /*0130*/  IABS R8, R5 ;  /* 0x0000000500087213 */ /* 0x004fe40000000000 */
[----:B------:R-:W-:Y:S01]  /*0140*/  SHF.R.S32.HI R3, RZ, 0x7, R3 ;  /* 0x00000007ff037819 */ /* 0x000fe20000011403 */
[----:B----4-:R-:W-:-:S04]  /*0150*/  ULEA UR12, UR12, UR4, 0x18 ;  /* 0x000000040c0c7291 */ /* 0x010fc8000f8ec03f */
[----:B------:R-:W-:-:S05]  /*0160*/  IMAD.SHL.U32 R4, R3, 0x8, RZ ;  /* 0x0000000803047824 */ /* 0x000fca00078e00ff */
[-C--:B------:R-:W-:Y:S02]  /*0170*/  IABS R7, R4.reuse ;  /* 0x0000000400077213 */ /* 0x080fe40000000000 */
[----:B------:R-:W-:Y:S02]  /*0180*/  IABS R12, R4 ;  /* 0x00000004000c7213 */ /* 0x000fe40000000000 */
[----:B------:R-:W1:Y:S08]  /*0190*/  I2F.RP R0, R7 ;  /* 0x0000000700007306 */ /* 0x000e700000209400 */
[----:B-1----:R-:W1:Y:S02]  /*01a0*/  MUFU.RCP R0, R0 ;  /* 0x0000000000007308 */ /* 0x002e640000001000 */
[----:B-1----:R-:W-:-:S02]  /*01b0*/  VIADD R2, R0, 0xffffffe ;  /* 0x0ffffffe00027836 */ /* 0x002fc40000000000 */
[----:B------:R-:W-:-:S04]  /*01c0*/  IMAD.MOV R0, RZ, RZ, -R12 ;  /* 0x000000ffff007224 */ /* 0x000fc800078e0a0c */
[----:B------:R1:W2:Y:S02]  /*01d0*/  F2I.FTZ.U32.TRUNC.NTZ R3, R2 ;  /* 0x0000000200037305 */ /* 0x0002a4000021f000 */
[----:B-1----:R-:W-:Y:S02]  /*01e0*/  IMAD.MOV.U32 R2, RZ, RZ, RZ ;  /* 0x000000ffff027224 */ /* 0x002fe400078e00ff */
[----:B--2---:R-:W-:-:S04]  /*01f0*/  IMAD.MOV R6, RZ, RZ, -R3 ;  /* 0x000000ffff067224 */ /* 0x004fc800078e0a03 */
[----:B------:R-:W-:Y:S02]  /*0200*/  IMAD R9, R6, R7, RZ ;  /* 0x0000000706097224 */ /* 0x000fe400078e02ff */
[----:B------:R-:W-:Y:S02]  /*0210*/  IMAD.MOV.U32 R6, RZ, RZ, R8 ;  /* 0x000000ffff067224 */ /* 0x000fe400078e0008 */
[----:B------:R-:W-:-:S06]  /*0220*/  IMAD.HI.U32 R3, R3, R9, R2 ;  /* 0x0000000903037227 */ /* 0x000fcc00078e0002 */
[----:B------:R-:W-:-:S04]  /*0230*/  IMAD.HI.U32 R3, R3, R6, RZ ;  /* 0x0000000603037227 */ /* 0x000fc800078e00ff */
[----:B------:R-:W-:-:S05]  /*0240*/  IMAD R0, R3, R0, R6 ;  /* 0x0000000003007224 */ /* 0x000fca00078e0206 */
[----:B------:R-:W-:-:S13]  /*0250*/  ISETP.GT.U32.AND P1, PT, R7, R0, PT ;  /* 0x000000000700720c */ /* 0x000fda0003f24070 */
[----:B------:R-:W-:Y:S02]  /*0260*/  @!P1 IMAD.IADD R0, R0, 0x1, -R7 ;  /* 0x0000000100009824 */ /* 0x000fe400078e0a07 */
[----:B------:R-:W-:Y:S01]  /*0270*/  @!P1 VIADD R3, R3, 0x1 ;  /* 0x0000000103039836 */ /* 0x000fe20000000000 */
[----:B------:R-:W-:Y:S02]  /*0280*/  ISETP.NE.AND P1, PT, R4, RZ, PT ;  /* 0x000000ff0400720c */ /* 0x000fe40003f25270 */
[----:B------:R-:W-:Y:S02]  /*0290*/  ISETP.GE.U32.AND P0, PT, R0, R7, PT ;  /* 0x000000070000720c */ /* 0x000fe40003f06070 */
[----:B------:R-:W-:-:S04]  /*02a0*/  LOP3.LUT R0, R5, R4, RZ, 0x3c, !PT ;  /* 0x0000000405007212 */ /* 0x000fc800078e3cff */
[----:B------:R-:W-:Y:S01]  /*02b0*/  ISETP.GE.AND P2, PT, R0, RZ, PT ;  /* 0x000000ff0000720c */ /* 0x000fe20003f46270 */
[----:B------:R-:W-:-:S06]  /*02c0*/  VIADD R0, R10, 0x3f ;  /* 0x0000003f0a007836 */ /* 0x000fcc0000000000 */
[----:B------:R-:W-:-:S04]  /*02d0*/  @P0 VIADD R3, R3, 0x1 ;  /* 0x0000000103030836 */ /* 0x000fc80000000000 */
[----:B------:R-:W-:Y:S01]  /*02e0*/  IMAD.MOV.U32 R2, RZ, RZ, R3 ;  /* 0x000000ffff027224 */ /* 0x000fe200078e0003 */
[----:B------:R-:W-:-:S03]  /*02f0*/  SHF.R.S32.HI R3, RZ, 0x1f, R0 ;  /* 0x0000001fff037819 */ /* 0x000fc60000011400 */
[----:B------:R-:W-:Y:S01]  /*0300*/  @!P2 IMAD.MOV R2, RZ, RZ, -R2 ;  /* 0x000000ffff02a224 */ /* 0x000fe200078e0a02 */
[----:B------:R-:W-:Y:S02]  /*0310*/  @!P1 LOP3.LUT R2, RZ, R4, RZ, 0x33, !PT ;  /* 0x00000004ff029212 */ /* 0x000fe400078e33ff */
[----:B------:R-:W-:-:S03]  /*0320*/  LEA.HI R3, R3, R0, RZ, 0x6 ;  /* 0x0000000003037211 */ /* 0x000fc600078f30ff */
[----:B------:R-:W-:Y:S02]  /*0330*/  IMAD.SHL.U32 R12, R2, 0x8, RZ ;  /* 0x00000008020c7824 */ /* 0x000fe400078e00ff */
[----:B------:R-:W-:-:S03]  /*0340*/  IMAD.MOV R2, RZ, RZ, -R2 ;  /* 0x000000ffff027224 */ /* 0x000fc600078e0a02 */
[----:B------:R-:W-:Y:S01]  /*0350*/  LEA.HI.SX32 R3, R3, -R12, 0x1a ;  /* 0x8000000c03037211 */ /* 0x000fe200078fd2ff */
[----:B------:R-:W-:Y:S02]  /*0360*/  IMAD R14, R4, R2, R5 ;  /* 0x00000002040e7224 */ /* 0x000fe400078e0205 */
[----:B------:R-:W-:Y:S01]  /*0370*/  IMAD.MOV.U32 R2, RZ, RZ, RZ ;  /* 0x000000ffff027224 */ /* 0x000fe200078e00ff */
[----:B------:R-:W-:-:S04]  /*0380*/  VIMNMX R13, R3, 0x8, PT ;  /* 0x00000008030d7848 */ /* 0x000fc80003fe0100 */
[-C--:B------:R-:W-:Y:S02]  /*0390*/  IABS R6, R13.reuse ;  /* 0x0000000d00067213 */ /* 0x080fe40000000000 */
[----:B------:R-:W-:Y:S02]  /*03a0*/  IABS R4, R13 ;  /* 0x0000000d00047213 */ /* 0x000fe40000000000 */
[----:B------:R-:W1:Y:S08]  /*03b0*/  I2F.RP R0, R6 ;  /* 0x0000000600007306 */ /* 0x000e700000209400 */
[----:B-1----:R-:W1:Y:S02]  /*03c0*/  MUFU.RCP R0, R0 ;  /* 0x0000000000007308 */ /* 0x002e640000001000 */
[----:B-1----:R-:W-:-:S02]  /*03d0*/  VIADD R3, R0, 0xffffffe ;  /* 0x0ffffffe00037836 */ /* 0x002fc40000000000 */
[----:B------:R-:W1:Y:S04]  /*03e0*/  S2R R0, SR_TID.X ;  /* 0x0000000000007919 */ /* 0x000e680000002100 */
[----:B------:R-:W2:Y:S02]  /*03f0*/  F2I.FTZ.U32.TRUNC.NTZ R3, R3 ;  /* 0x0000000300037305 */ /* 0x000ea4000021f000 */
[----:B--2---:R-:W-:-:S04]  /*0400*/  IMAD.MOV R7, RZ, RZ, -R3 ;  /* 0x000000ffff077224 */ /* 0x004fc800078e0a03 */
[----:B------:R-:W-:Y:S01]  /*0410*/  IMAD.MOV.U32 R5, RZ, RZ, R7 ;  /* 0x000000ffff057224 */ /* 0x000fe200078e0007 */
[----:B------:R-:W-:-:S03]  /*0420*/  IABS R7, R14 ;  /* 0x0000000e00077213 */ /* 0x000fc60000000000 */
[----:B------:R-:W-:-:S04]  /*0430*/  IMAD R5, R5, R6, RZ ;  /* 0x0000000605057224 */ /* 0x000fc800078e02ff */
[----:B------:R-:W-:Y:S01]  /*0440*/  IMAD.HI.U32 R2, R3, R5, R2 ;  /* 0x0000000503027227 */ /* 0x000fe200078e0002 */
[--C-:B-1----:R-:W-:Y:S02]  /*0450*/  SHF.R.S32.HI R5, RZ, 0x5, R0.reuse ;  /* 0x00000005ff057819 */ /* 0x102fe40000011400 */
[----:B------:R-:W-:Y:S01]  /*0460*/  SHF.R.U32.HI R21, RZ, 0x6, R0 ;  /* 0x00000006ff157819 */ /* 0x000fe20000011600 */
[----:B------:R-:W-:Y:S01]  /*0470*/  IMAD.MOV R3, RZ, RZ, -R4 ;  /* 0x000000ffff037224 */ /* 0x000fe200078e0a04 */
[----:B------:R-:W-:Y:S01]  /*0480*/  SGXT R5, R5, 0x1 ;  /* 0x000000010505781a */ /* 0x000fe20000000200 */
[----:B------:R-:W-:Y:S01]  /*0490*/  IMAD.HI.U32 R2, R2, R7, RZ ;  /* 0x0000000702027227 */ /* 0x000fe200078e00ff */
[----:B------:R-:W-:Y:S02]  /*04a0*/  SGXT.U32 R21, R21, 0x3 ;  /* 0x000000031515781a */ /* 0x000fe40000000000 */
[----:B------:R-:W-:Y:S01]  /*04b0*/  LOP3.LUT R20, R0, 0x3f, RZ, 0xc0, !PT ;  /* 0x0000003f00147812 */ /* 0x000fe200078ec0ff */
[----:B------:R-:W-:Y:S01]  /*04c0*/  IMAD R3, R2, R3, R7 ;  /* 0x0000000302037224 */ /* 0x000fe200078e0207 */
[C---:B------:R-:W-:Y:S01]  /*04d0*/  LEA.HI R16, R0.reuse, 0x8, RZ, 0x1a ;  /* 0x0000000800107811 */ /* 0x040fe200078fd0ff */
[C---:B------:R-:W-:Y:S01]  /*04e0*/  IMAD.SHL.U32 R7, R0.reuse, 0x4, RZ ;  /* 0x0000000400077824 */ /* 0x040fe200078e00ff */
[----:B------:R-:W-:-:S02]  /*04f0*/  LEA.HI R17, R0, 0x18, RZ, 0x1a ;  /* 0x0000001800117811 */ /* 0x000fc400078fd0ff */
[----:B------:R-:W-:Y:S02]  /*0500*/  ISETP.GT.U32.AND P1, PT, R6, R3, PT ;  /* 0x000000030600720c */ /* 0x000fe40003f24070 */
[C---:B------:R-:W-:Y:S02]  /*0510*/  LEA.HI R18, R0.reuse, 0x28, RZ, 0x1a ;  /* 0x0000002800127811 */ /* 0x040fe400078fd0ff */
[----:B------:R-:W-:-:S09]  /*0520*/  LEA.HI R19, R0, 0x38, RZ, 0x1a ;  /* 0x0000003800137811 */ /* 0x000fd200078fd0ff */
[----:B------:R-:W-:Y:S02]  /*0530*/  @!P1 IMAD.IADD R3, R3, 0x1, -R6 ;  /* 0x0000000103039824 */ /* 0x000fe400078e0a06 */
[----:B------:R-:W-:Y:S01]  /*0540*/  @!P1 VIADD R2, R2, 0x1 ;  /* 0x0000000102029836 */ /* 0x000fe20000000000 */
[----:B------:R-:W-:Y:S02]  /*0550*/  ISETP.NE.AND P1, PT, R13, RZ, PT ;  /* 0x000000ff0d00720c */ /* 0x000fe40003f25270 */
[----:B------:R-:W-:Y:S02]  /*0560*/  ISETP.GE.U32.AND P0, PT, R3, R6, PT ;  /* 0x000000060300720c */ /* 0x000fe40003f06070 */
[----:B------:R-:W-:-:S04]  /*0570*/  LOP3.LUT R3, R14, R13, RZ, 0x3c, !PT ;  /* 0x0000000d0e037212 */ /* 0x000fc800078e3cff */
[----:B------:R-:W-:Y:S01]  /*0580*/  ISETP.GE.AND P2, PT, R3, RZ, PT ;  /* 0x000000ff0300720c */ /* 0x000fe20003f46270 */
[----:B------:R-:W-:-:S05]  /*0590*/  IMAD.SHL.U32 R3, R0, 0x100, RZ ;  /* 0x0000010000037824 */ /* 0x000fca00078e00ff */
[----:B------:R-:W-:Y:S01]  /*05a0*/  LOP3.LUT R6, R3, 0x1800, RZ, 0xc0, !PT ;  /* 0x0000180003067812 */ /* 0x000fe200078ec0ff */
[----:B------:R-:W-:Y:S01]  /*05b0*/  @P0 VIADD R2, R2, 0x1 ;  /* 0x0000000102020836 */ /* 0x000fe20000000000 */
[----:B------:R-:W-:Y:S02]  /*05c0*/  ISETP.GE.AND P0, PT, R91, 0x40, PT ;  /* 0x000000405b00780c */ /* 0x000fe40003f06270 */
[----:B------:R-:W-:Y:S01]  /*05d0*/  LOP3.LUT R3, R0, 0x180, RZ, 0xc0, !PT ;  /* 0x0000018000037812 */ /* 0x000fe200078ec0ff */
[----:B------:R-:W-:Y:S01]  /*05e0*/  IMAD.MOV.U32 R4, RZ, RZ, R2 ;  /* 0x000000ffff047224 */ /* 0x000fe200078e0002 */
[----:B------:R-:W-:Y:S01]  /*05f0*/  LOP3.LUT R9, R6, 0x1fc, R7, 0xf8, !PT ;  /* 0x000001fc06097812 */ /* 0x000fe200078ef807 */
[----:B------:R-:W-:Y:S01]  /*0600*/  IMAD.SHL.U32 R2, R0, 0x20, RZ ;  /* 0x0000002000027824 */ /* 0x000fe200078e00ff */
[----:B------:R-:W-:Y:S01]  /*0610*/  LOP3.LUT R7, R5, 0x1040, RZ, 0xc0, !PT ;  /* 0x0000104005077812 */ /* 0x000fe200078ec0ff */
[----:B------:R-:W-:Y:S01]  /*0620*/  @!P2 IMAD.MOV R4, RZ, RZ, -R4 ;  /* 0x000000ffff04a224 */ /* 0x000fe200078e0a04 */
[----:B------:R-:W-:-:S02]  /*0630*/  @!P1 LOP3.LUT R4, RZ, R13, RZ, 0x33, !PT ;  /* 0x0000000dff049212 */ /* 0x000fc400078e33ff */
[----:B------:R-:W-:-:S03]  /*0640*/  LOP3.LUT R2, R2, 0x60, RZ, 0xc0, !PT ;  /* 0x0000006002027812 */ /* 0x000fc600078ec0ff */
[----:B------:R-:W-:Y:S02]  /*0650*/  IMAD.MOV R8, RZ, RZ, -R4 ;  /* 0x000000ffff087224 */ /* 0x000fe400078e0a04 */
[----:B------:R-:W-:Y:S02]  /*0660*/  IMAD.SHL.U32 R4, R4, 0x80, RZ ;  /* 0x0000008004047824 */ /* 0x000fe400078e00ff */
[----:B------:R-:W-:Y:S02]  /*0670*/  IMAD R5, R13, R8, R14 ;  /* 0x000000080d057224 */ /* 0x000fe400078e020e */
[----:B------:R-:W-:Y:S01]  /*0680*/  IMAD R6, R3, 0x4, R2 ;  /* 0x0000000403067824 */ /* 0x000fe200078e0202 */
[----:B------:R-:W-:Y:S01]  /*0690*/  LEA.HI R49, R0, R4, RZ, 0x1a ;  /* 0x0000000400317211 */ /* 0x000fe200078fd0ff */
[----:B------:R-:W-:Y:S01]  /*06a0*/  IMAD.IADD R5, R12, 0x1, R5 ;  /* 0x000000010c057824 */ /* 0x000fe200078e0205 */
[----:B------:R-:W-:Y:S01]  /*06b0*/  SHF.R.U32.HI R2, RZ, 0x2, R3 ;  /* 0x00000002ff027819 */ /* 0x000fe20000011603 */
[C---:B------:R-:W-:Y:S01]  /*06c0*/  IMAD.IADD R23, R4.reuse, 0x1, R16 ;  /* 0x0000000104177824 */ /* 0x040fe200078e0210 */
[----:B------:R-:W-:Y:S01]  /*06d0*/  LOP3.LUT R3, R7, 0x1c, R0, 0xf8, !PT ;  /* 0x0000001c07037812 */ /* 0x000fe200078ef800 */
[C---:B------:R-:W-:Y:S01]  /*06e0*/  VIADD R46, R49.reuse, 0x48 ;  /* 0x00000048312e7836 */ /* 0x040fe20000000000 */
[C---:B------:R-:W-:Y:S01]  /*06f0*/  LOP3.LUT R22, R4.reuse, R21, RZ, 0xfc, !PT ;  /* 0x0000001504167212 */ /* 0x040fe200078efcff */
[----:B------:R-:W-:Y:S01]  /*0700*/  VIADD R47, R49, 0x58 ;  /* 0x00000058312f7836 */ /* 0x000fe20000000000 */
[----:B------:R-:W-:Y:S01]  /*0710*/  LOP3.LUT R2, R9, R2, RZ, 0x3c, !PT ;  /* 0x0000000209027212 */ /* 0x000fe200078e3cff */
[----:B------:R-:W-:Y:S01]  /*0720*/  VIADD R48, R49, 0x68 ;  /* 0x0000006831307836 */ /* 0x000fe20000000000 */
[----:B------:R-:W-:Y:S01]  /*0730*/  LOP3.LUT R3, R3, R6, RZ, 0x3c, !PT ;  /* 0x0000000603037212 */ /* 0x000fe200078e3cff */
[C---:B------:R-:W-:Y:S01]  /*0740*/  IMAD.IADD R41, R4.reuse, 0x1, R17 ;  /* 0x0000000104297824 */ /* 0x040fe200078e0211 */
[C-C-:B------:R-:W-:Y:S01]  /*0750*/  LOP3.LUT R40, R4.reuse, 0x10, R21.reuse, 0xfe, !PT ;  /* 0x0000001004287812 */ /* 0x140fe200078efe15 */
[C---:B------:R-:W-:Y:S01]  /*0760*/  IMAD.IADD R43, R4.reuse, 0x1, R18 ;  /* 0x00000001042b7824 */ /* 0x040fe200078e0212 */
[C---:B------:R-:W-:Y:S01]  /*0770*/  LOP3.LUT R42, R4.reuse, 0x20, R21, 0xfe, !PT ;  /* 0x00000020042a7812 */ /* 0x040fe200078efe15 */
[C---:B------:R-:W-:Y:S01]  /*0780*/  IMAD.IADD R45, R4.reuse, 0x1, R19 ;  /* 0x00000001042d7824 */ /* 0x040fe200078e0213 */
[----:B------:R-:W-:Y:S01]  /*0790*/  LOP3.LUT R44, R4, 0x30, R21, 0xfe, !PT ;  /* 0x00000030042c7812 */ /* 0x000fe200078efe15 */
[----:B------:R-:W-:Y:S01]  /*07a0*/  VIADD R49, R49, 0x78 ;  /* 0x0000007831317836 */ /* 0x000fe20000000000 */
[C---:B------:R-:W-:Y:S01]  /*07b0*/  LOP3.LUT R50, R22.reuse, 0x40, RZ, 0xfc, !PT ;  /* 0x0000004016327812 */ /* 0x040fe200078efcff */
[----:B------:R-:W-:Y:S01]  /*07c0*/  IMAD R54, R5, 0x40, R20 ;  /* 0x0000004005367824 */ /* 0x000fe200078e0214 */
[----:B------:R-:W-:-:S02]  /*07d0*/  LOP3.LUT R51, R22, 0x50, RZ, 0xfc, !PT ;  /* 0x0000005016337812 */ /* 0x000fc400078efcff */
[C---:B------:R-:W-:Y:S02]  /*07e0*/  LOP3.LUT R52, R22.reuse, 0x60, RZ, 0xfc, !PT ;  /* 0x0000006016347812 */ /* 0x040fe400078efcff */
[----:B------:R-:W-:Y:S01]  /*07f0*/  LOP3.LUT R53, R22, 0x70, RZ, 0xfc, !PT ;  /* 0x0000007016357812 */ /* 0x000fe200078efcff */
[----:B0-----:R-:W-:Y:S06]  /*0800*/  @!P0 BRA `(.L_x_0) ;  /* 0x0000002000308947 */ /* 0x001fec0003800000 */
[----:B------:R-:W-:Y:S01]  /*0810*/  IABS R4, R11 ;  /* 0x0000000b00047213 */ /* 0x000fe20000000000 */
[----:B------:R-:W-:Y:S01]  /*0820*/  ULDC UR4, c[0x0][0x240] ;  /* 0x0000900000047ab9 */ /* 0x000fe20000000800 */
[----:B------:R-:W-:Y:S01]  /*0830*/  IABS R5, R10 ;  /* 0x0000000a00057213 */ /* 0x000fe20000000000 */
[----:B------:R-:W-:Y:S01]  /*0840*/  ULDC.64 UR8, c[0x0][0x218] ;  /* 0x0000860000087ab9 */ /* 0x000fe20000000a00 */
[----:B------:R-:W0:Y:S01]  /*0850*/  I2F.RP R12, R4 ;  /* 0x00000004000c7306 */ /* 0x000e220000209400 */
[----:B------:R-:W-:Y:S01]  /*0860*/  IABS R31, R46 ;  /* 0x0000002e001f7213 */ /* 0x000fe20000000000 */
[----:B------:R-:W-:Y:S01]  /*0870*/  ULDC UR5, c[0x0][0x234] ;  /* 0x00008d0000057ab9 */ /* 0x000fe20000000800 */
[----:B------:R-:W-:Y:S01]  /*0880*/  IABS R35, R45 ;  /* 0x0000002d00237213 */ /* 0x000fe20000000000 */
[----:B------:R-:W-:Y:S01]  /*0890*/  ULDC.64 UR6, c[0x0][0x210] ;  /* 0x0000840000067ab9 */ /* 0x000fe20000000a00 */
[----:B------:R-:W-:Y:S01]  /*08a0*/  IABS R61, R22 ;  /* 0x00000016003d7213 */ /* 0x000fe20000000000 */
[----:B------:R-:W-:Y:S01]  /*08b0*/  ULDC UR13, c[0x0][0x230] ;  /* 0x00008c00000d7ab9 */ /* 0x000fe20000000800 */
[----:B------:R-:W-:Y:S01]  /*08c0*/  IABS R24, R48 ;  /* 0x0000003000187213 */ /* 0x000fe20000000000 */
[----:B------:R-:W1:Y:S01]  /*08d0*/  I2F.RP R13, R5 ;  /* 0x00000005000d7306 */ /* 0x000e620000209400 */
[----:B------:R-:W-:-:S02]  /*08e0*/  IABS R27, R47 ;  /* 0x0000002f001b7213 */ /* 0x000fc40000000000 */
[----:B------:R-:W-:Y:S02]  /*08f0*/  IABS R29, R51 ;  /* 0x00000033001d7213 */ /* 0x000fe40000000000 */
[----:B------:R-:W-:Y:S02]  /*0900*/  IABS R33, R50 ;  /* 0x0000003200217213 */ /* 0x000fe40000000000 */
[----:B------:R-:W-:Y:S01]  /*0910*/  IABS R37, R44 ;  /* 0x0000002c00257213 */ /* 0x000fe20000000000 */
[----:B0-----:R-:W0:Y:S01]  /*0920*/  MUFU.RCP R12, R12 ;  /* 0x0000000c000c7308 */ /* 0x001e220000001000 */
[----:B------:R-:W-:Y:S02]  /*0930*/  IABS R39, R43 ;  /* 0x0000002b00277213 */ /* 0x000fe40000000000 */
[----:B------:R-:W-:Y:S02]  /*0940*/  IABS R55, R42 ;  /* 0x0000002a00377213 */ /* 0x000fe40000000000 */
[----:B------:R-:W-:-:S03]  /*0950*/  IABS R57, R41 ;  /* 0x0000002900397213 */ /* 0x000fc60000000000 */
[----:B-1----:R-:W1:Y:S01]  /*0960*/  MUFU.RCP R13, R13 ;  /* 0x0000000d000d7308 */ /* 0x002e620000001000 */
[----:B0-----:R-:W-:-:S07]  /*0970*/  VIADD R6, R12, 0xffffffe ;  /* 0x0ffffffe0c067836 */ /* 0x001fce0000000000 */
[----:B------:R0:W2:Y:S01]  /*0980*/  F2I.FTZ.U32.TRUNC.NTZ R7, R6 ;  /* 0x0000000600077305 */ /* 0x0000a2000021f000 */
[----:B-1----:R-:W-:Y:S01]  /*0990*/  VIADD R8, R13, 0xffffffe ;  /* 0x0ffffffe0d087836 */ /* 0x002fe20000000000 */
[----:B------:R-:W-:-:S06]  /*09a0*/  IABS R13, R49 ;  /* 0x00000031000d7213 */ /* 0x000fcc0000000000 */
[----:B------:R1:W3:Y:S01]  /*09b0*/  F2I.FTZ.U32.TRUNC.NTZ R9, R8 ;  /* 0x0000000800097305 */ /* 0x0002e2000021f000 */
[----:B0-----:R-:W-:Y:S02]  /*09c0*/  IMAD.MOV.U32 R6, RZ, RZ, RZ ;  /* 0x000000ffff067224 */ /* 0x001fe400078e00ff */
[----:B--2---:R-:W-:Y:S02]  /*09d0*/  IMAD.MOV R15, RZ, RZ, -R7 ;  /* 0x000000ffff0f7224 */ /* 0x004fe400078e0a07 */
[----:B-1----:R-:W-:Y:S02]  /*09e0*/  IMAD.MOV.U32 R8, RZ, RZ, RZ ;  /* 0x000000ffff087224 */ /* 0x002fe400078e00ff */
[----:B------:R-:W-:Y:S02]  /*09f0*/  IMAD R15, R15, R4, RZ ;  /* 0x000000040f0f7224 */ /* 0x000fe400078e02ff */
[----:B---3--:R-:W-:Y:S02]  /*0a00*/  IMAD.MOV R14, RZ, RZ, -R9 ;  /* 0x000000ffff0e7224 */ /* 0x008fe400078e0a09 */
[----:B------:R-:W-:Y:S01]  /*0a10*/  IMAD.HI.U32 R7, R7, R15, R6 ;  /* 0x0000000f07077227 */ /* 0x000fe200078e0006 */
[----:B------:R-:W-:-:S03]  /*0a20*/  IABS R15, R53 ;  /* 0x00000035000f7213 */ /* 0x000fc60000000000 */
[----:B------:R-:W-:Y:S02]  /*0a30*/  IMAD R25, R14, R5, RZ ;  /* 0x000000050e197224 */ /* 0x000fe400078e02ff */
[----:B------:R-:W-:-:S04]  /*0a40*/  IMAD.HI.U32 R6, R7, R13, RZ ;  /* 0x0000000d07067227 */ /* 0x000fc800078e00ff */
[----:B------:R-:W-:Y:S01]  /*0a50*/  IMAD.HI.U32 R14, R9, R25, R8 ;  /* 0x00000019090e7227 */ /* 0x000fe200078e0008 */
[----:B------:R-:W-:-:S03]  /*0a60*/  IABS R25, R52 ;  /* 0x0000003400197213 */ /* 0x000fc60000000000 */
[----:B------:R-:W-:-:S04]  /*0a70*/  IMAD.HI.U32 R12, R7, R15, RZ ;  /* 0x0000000f070c7227 */ /* 0x000fc800078e00ff */
[----:B------:R-:W-:-:S04]  /*0a80*/  IMAD.HI.U32 R8, R7, R25, RZ ;  /* 0x0000001907087227 */ /* 0x000fc800078e00ff */
[----:B------:R-:W-:Y:S02]  /*0a90*/  IMAD.MOV R26, RZ, RZ, -R8 ;  /* 0x000000ffff1a7224 */ /* 0x000fe400078e0a08 */
[----:B------:R-:W-:-:S04]  /*0aa0*/  IMAD.HI.U32 R8, R7, R31, RZ ;  /* 0x0000001f07087227 */ /* 0x000fc800078e00ff */
[----:B------:R-:W-:Y:S02]  /*0ab0*/  IMAD.MOV R8, RZ, RZ, -R8 ;  /* 0x000000ffff087224 */ /* 0x000fe400078e0a08 */
[----:B------:R-:W-:Y:S02]  /*0ac0*/  IMAD.MOV R6, RZ, RZ, -R6 ;  /* 0x000000ffff067224 */ /* 0x000fe400078e0a06 */
[----:B------:R-:W-:Y:S02]  /*0ad0*/  IMAD R31, R4, R8, R31 ;  /* 0x00000008041f7224 */ /* 0x000fe400078e021f */
[----:B------:R-:W-:-:S04]  /*0ae0*/  IMAD.HI.U32 R8, R7, R35, RZ ;  /* 0x0000002307087227 */ /* 0x000fc800078e00ff */
[----:B------:R-:W-:Y:S02]  /*0af0*/  IMAD R25, R4, R26, R25 ;  /* 0x0000001a04197224 */ /* 0x000fe400078e0219 */
[----:B------:R-:W-:Y:S02]  /*0b00*/  IMAD.MOV R26, RZ, RZ, -R8 ;  /* 0x000000ffff1a7224 */ /* 0x000fe400078e0a08 */
[----:B------:R-:W-:-:S04]  /*0b10*/  IMAD.HI.U32 R8, R7, R61, RZ ;  /* 0x0000003d07087227 */ /* 0x000fc800078e00ff */
[----:B------:R-:W-:Y:S02]  /*0b20*/  IMAD.MOV R12, RZ, RZ, -R12 ;  /* 0x000000ffff0c7224 */ /* 0x000fe400078e0a0c */
[----:B------:R-:W-:Y:S02]  /*0b30*/  IMAD R9, R4, R6, R13 ;  /* 0x0000000604097224 */ /* 0x000fe400078e020d */
[----:B------:R-:W-:-:S03]  /*0b40*/  IMAD.HI.U32 R6, R7, R24, RZ ;  /* 0x0000001807067227 */ /* 0x000fc600078e00ff */
[C---:B------:R-:W-:Y:S01]  /*0b50*/  ISETP.GT.U32.AND P0, PT, R4.reuse, R9, PT ;  /* 0x000000090400720c */ /* 0x040fe20003f04070 */
[----:B------:R-:W-:Y:S02]  /*0b60*/  IMAD.MOV R8, RZ, RZ, -R8 ;  /* 0x000000ffff087224 */ /* 0x000fe400078e0a08 */
[C---:B------:R-:W-:Y:S02]  /*0b70*/  IMAD R13, R4.reuse, R12, R15 ;  /* 0x0000000c040d7224 */ /* 0x040fe400078e020f */
[----:B------:R-:W-:Y:S02]  /*0b80*/  IMAD.MOV R15, RZ, RZ, -R6 ;  /* 0x000000ffff0f7224 */ /* 0x000fe400078e0a06 */
[----:B------:R-:W-:Y:S01]  /*0b90*/  IMAD.HI.U32 R6, R7, R27, RZ ;  /* 0x0000001b07067227 */ /* 0x000fe200078e00ff */
[----:B------:R-:W-:-:S03]  /*0ba0*/  ISETP.GT.U32.AND P1, PT, R4, R13, PT ;  /* 0x0000000d0400720c */ /* 0x000fc60003f24070 */
[C---:B------:R-:W-:Y:S02]  /*0bb0*/  IMAD R61, R4.reuse, R8, R61 ;  /* 0x00000008043d7224 */ /* 0x040fe400078e023d */
[----:B------:R-:W-:Y:S02]  /*0bc0*/  IMAD.MOV R6, RZ, RZ, -R6 ;  /* 0x000000ffff067224 */ /* 0x000fe400078e0a06 */
[----:B------:R-:W-:Y:S01]  /*0bd0*/  IMAD.HI.U32 R12, R7, R29, RZ ;  /* 0x0000001d070c7227 */ /* 0x000fe200078e00ff */
[----:B------:R-:W-:-:S03]  /*0be0*/  ISETP.GT.U32.AND P3, PT, R4, R61, PT ;  /* 0x0000003d0400720c */ /* 0x000fc60003f64070 */
[----:B------:R-:W-:Y:S02]  /*0bf0*/  IMAD R27, R4, R6, R27 ;  /* 0x00000006041b7224 */ /* 0x000fe400078e021b */
[----:B------:R-:W-:-:S03]  /*0c00*/  IMAD.HI.U32 R6, R7, R33, RZ ;  /* 0x0000002107067227 */ /* 0x000fc600078e00ff */
[C---:B------:R-:W-:Y:S01]  /*0c10*/  ISETP.GT.U32.AND P4, PT, R4.reuse, R27, PT ;  /* 0x0000001b0400720c */ /* 0x040fe20003f84070 */
[C---:B------:R-:W-:Y:S02]  /*0c20*/  IMAD R15, R4.reuse, R15, R24 ;  /* 0x0000000f040f7224 */ /* 0x040fe400078e0218 */
[----:B------:R-:W-:Y:S02]  /*0c30*/  IMAD.MOV R12, RZ, RZ, -R12 ;  /* 0x000000ffff0c7224 */ /* 0x000fe400078e0a0c */
[----:B------:R-:W-:Y:S01]  /*0c40*/  IMAD.MOV R24, RZ, RZ, -R6 ;  /* 0x000000ffff187224 */ /* 0x000fe200078e0a06 */
[----:B------:R-:W-:Y:S01]  /*0c50*/  ISETP.GT.U32.AND P2, PT, R4, R15, PT ;  /* 0x0000000f0400720c */ /* 0x000fe20003f44070 */
[----:B------:R-:W-:Y:S02]  /*0c60*/  @!P0 IMAD.IADD R9, R9, 0x1, -R4 ;  /* 0x0000000109098824 */ /* 0x000fe400078e0a04 */
[----:B------:R-:W-:-:S03]  /*0c70*/  IMAD.HI.U32 R6, R7, R37, RZ ;  /* 0x0000002507067227 */ /* 0x000fc600078e00ff */
[C---:B------:R-:W-:Y:S01]  /*0c80*/  ISETP.GT.U32.AND P0, PT, R4.reuse, R9, PT ;  /* 0x000000090400720c */ /* 0x040fe20003f04070 */
[----:B------:R-:W-:Y:S02]  /*0c90*/  IMAD R29, R4, R12, R29 ;  /* 0x0000000c041d7224 */ /* 0x000fe400078e021d */
[----:B------:R-:W-:-:S03]  /*0ca0*/  IMAD.HI.U32 R12, R7, R39, RZ ;  /* 0x00000027070c7227 */ /* 0x000fc600078e00ff */
[C---:B------:R-:W-:Y:S01]  /*0cb0*/  ISETP.GT.U32.AND P5, PT, R4.reuse, R29, PT ;  /* 0x0000001d0400720c */ /* 0x040fe20003fa4070 */
[----:B------:R-:W-:Y:S02]  /*0cc0*/  IMAD.MOV R6, RZ, RZ, -R6 ;  /* 0x000000ffff067224 */ /* 0x000fe400078e0a06 */
[----:B------:R-:W-:Y:S01]  /*0cd0*/  @!P3 IMAD.IADD R61, R61, 0x1, -R4 ;  /* 0x000000013d3db824 */ /* 0x000fe200078e0a04 */
[C---:B------:R-:W-:Y:S01]  /*0ce0*/  ISETP.GT.U32.AND P3, PT, R4.reuse, R25, PT ;  /* 0x000000190400720c */ /* 0x040fe20003f64070 */
[----:B------:R-:W-:Y:S02]  /*0cf0*/  IMAD.MOV R12, RZ, RZ, -R12 ;  /* 0x000000ffff0c7224 */ /* 0x000fe400078e0a0c */
[C---:B------:R-:W-:Y:S01]  /*0d00*/  IMAD R37, R4.reuse, R6, R37 ;  /* 0x0000000604257224 */ /* 0x040fe200078e0225 */
[----:B------:R-:W-:Y:S01]  /*0d10*/  ISETP.GT.U32.AND P6, PT, R4, R61, PT ;  /* 0x0000003d0400720c */ /* 0x000fe20003fc4070 */
[----:B------:R-:W-:Y:S02]  /*0d20*/  @!P1 IMAD.IADD R13, R13, 0x1, -R4 ;  /* 0x000000010d0d9824 */ /* 0x000fe400078e0a04 */
[----:B------:R-:W-:-:S03]  /*0d30*/  IMAD.HI.U32 R6, R7, R55, RZ ;  /* 0x0000003707067227 */ /* 0x000fc600078e00ff */
[C---:B------:R-:W-:Y:S01]  /*0d40*/  ISETP.GT.U32.AND P1, PT, R4.reuse, R13, PT ;  /* 0x0000000d0400720c */ /* 0x040fe20003f24070 */
[C---:B------:R-:W-:Y:S01]  /*0d50*/  IMAD R39, R4.reuse, R12, R39 ;  /* 0x0000000c04277224 */ /* 0x040fe200078e0227 */
[----:B------:R-:W-:Y:S01]  /*0d60*/  IABS R12, R40 ;  /* 0x00000028000c7213 */ /* 0x000fe20000000000 */
[----:B------:R-:W-:Y:S01]  /*0d70*/  IMAD R33, R4, R24, R33 ;  /* 0x0000001804217224 */ /* 0x000fe200078e0221 */
[----:B------:R-:W-:Y:S01]  /*0d80*/  IABS R24, R23 ;  /* 0x0000001700187213 */ /* 0x000fe20000000000 */
[----:B------:R-:W-:Y:S02]  /*0d90*/  IMAD.MOV R6, RZ, RZ, -R6 ;  /* 0x000000ffff067224 */ /* 0x000fe400078e0a06 */
[----:B------:R-:W-:-:S04]  /*0da0*/  IMAD.HI.U32 R8, R7, R57, RZ ;  /* 0x0000003907087227 */ /* 0x000fc800078e00ff */
[--C-:B------:R-:W-:Y:S02]  /*0db0*/  @!P2 IMAD.IADD R15, R15, 0x1, -R4.reuse ;  /* 0x000000010f0fa824 */ /* 0x100fe400078e0a04 */
[C---:B------:R-:W-:Y:S02]  /*0dc0*/  IMAD R55, R4.reuse, R6, R55 ;  /* 0x0000000604377224 */ /* 0x040fe400078e0237 */
[----:B------:R-:W-:Y:S01]  /*0dd0*/  @!P0 IMAD.IADD R9, R9, 0x1, -R4 ;  /* 0x0000000109098824 */ /* 0x000fe200078e0a04 */
[C---:B------:R-:W-:Y:S01]  /*0de0*/  ISETP.GT.U32.AND P0, PT, R4.reuse, R33, PT ;  /* 0x000000210400720c */ /* 0x040fe20003f04070 */
[----:B------:R-:W-:Y:S01]  /*0df0*/  IMAD.MOV R8, RZ, RZ, -R8 ;  /* 0x000000ffff087224 */ /* 0x000fe200078e0a08 */
[----:B------:R-:W-:Y:S01]  /*0e00*/  ISETP.GT.U32.AND P2, PT, R4, R15, PT ;  /* 0x0000000f0400720c */ /* 0x000fe20003f44070 */
[----:B------:R-:W-:-:S04]  /*0e10*/  IMAD.HI.U32 R6, R7, R12, RZ ;  /* 0x0000000c07067227 */ /* 0x000fc800078e00ff */
[----:B------:R-:W-:-:S04]  /*0e20*/  IMAD.HI.U32 R7, R7, R24, RZ ;  /* 0x0000001807077227 */ /* 0x000fc800078e00ff */
[C---:B------:R-:W-:Y:S01]  /*0e30*/  IMAD R35, R4.reuse, R26, R35 ;  /* 0x0000001a04237224 */ /* 0x040fe200078e0223 */
[----:B------:R-:W-:Y:S01]  /*0e40*/  IABS R26, R54 ;  /* 0x00000036001a7213 */ /* 0x000fe20000000000 */
[C---:B------:R-:W-:Y:S02]  /*0e50*/  IMAD R57, R4.reuse, R8, R57 ;  /* 0x0000000804397224 */ /* 0x040fe400078e0239 */
[----:B------:R-:W-:Y:S01]  /*0e60*/  IMAD.MOV R59, RZ, RZ, -R6 ;  /* 0x000000ffff3b7224 */ /* 0x000fe200078e0a06 */
[----:B------:R-:W-:Y:S01]  /*0e70*/  SHF.R.S32.HI R6, RZ, 0x1f, R91 ;  /* 0x0000001fff067819 */ /* 0x000fe2000001145b */
[----:B------:R-:W-:Y:S01]  /*0e80*/  @!P6 IMAD.IADD R61, R61, 0x1, -R4 ;  /* 0x000000013d3de824 */ /* 0x000fe200078e0a04 */
[----:B------:R-:W-:Y:S01]  /*0e90*/  ISETP.GT.U32.AND P6, PT, R4, R31, PT ;  /* 0x0000001f0400720c */ /* 0x000fe20003fc4070 */
[----:B------:R-:W-:Y:S01]  /*0ea0*/  IMAD.MOV R63, RZ, RZ, -R7 ;  /* 0x000000ffff3f7224 */ /* 0x000fe200078e0a07 */
[----:B------:R-:W-:Y:S01]  /*0eb0*/  LEA.HI R91, R6, R91, RZ, 0x6 ;  /* 0x0000005b065b7211 */ /* 0x000fe200078f30ff */
[C---:B------:R-:W-:Y:S01]  /*0ec0*/  IMAD R7, R4.reuse, R59, R12 ;  /* 0x0000003b04077224 */ /* 0x040fe200078e020c */
[----:B------:R-:W-:Y:S01]  /*0ed0*/  SHF.R.U32.HI R6, RZ, 0x3, R0 ;  /* 0x00000003ff067819 */ /* 0x000fe20000011600 */
[--C-:B------:R-:W-:Y:S01]  /*0ee0*/  @!P1 IMAD.IADD R13, R13, 0x1, -R4.reuse ;  /* 0x000000010d0d9824 */ /* 0x100fe200078e0a04 */
[C---:B------:R-:W-:Y:S01]  /*0ef0*/  ISETP.GT.U32.AND P1, PT, R4.reuse, R35, PT ;  /* 0x000000230400720c */ /* 0x040fe20003f24070 */
[--C-:B------:R-:W-:Y:S01]  /*0f00*/  @!P4 IMAD.IADD R27, R27, 0x1, -R4.reuse ;  /* 0x000000011b1bc824 */ /* 0x100fe200078e0a04 */
[C---:B------:R-:W-:Y:S01]  /*0f10*/  ISETP.GT.U32.AND P4, PT, R4.reuse, R55, PT ;  /* 0x000000370400720c */ /* 0x040fe20003f84070 */
[----:B------:R-:W-:Y:S01]  /*0f20*/  @!P5 IMAD.IADD R29, R29, 0x1, -R4 ;  /* 0x000000011d1dd824 */ /* 0x000fe200078e0a04 */
[C---:B------:R-:W-:Y:S01]  /*0f30*/  ISETP.GT.U32.AND P5, PT, R4.reuse, R57, PT ;  /* 0x000000390400720c */ /* 0x040fe20003fa4070 */
[----:B------:R-:W-:Y:S01]  /*0f40*/  IMAD R59, R4, R63, R24 ;  /* 0x0000003f043b7224 */ /* 0x000fe200078e0218 */
[----:B------:R-:W-:Y:S01]  /*0f50*/  SHF.R.U32.HI R12, RZ, 0x5, R0 ;  /* 0x00000005ff0c7819 */ /* 0x000fe20000011600 */
[----:B------:R-:W-:Y:S01]  /*0f60*/  IMAD.HI.U32 R14, R14, R26, RZ ;  /* 0x0000001a0e0e7227 */ /* 0x000fe200078e00ff */
[----:B------:R-:W-:-:S02]  /*0f70*/  SHF.R.S32.HI R91, RZ, 0x6, R91 ;  /* 0x00000006ff5b7819 */ /* 0x000fc4000001145b */
[----:B------:R-:W-:Y:S01]  /*0f80*/  R2UR UR14, R12 ;  /* 0x000000000c0e72ca */ /* 0x000fe200000e0000 */
[----:B------:R-:W-:Y:S01]  /*0f90*/  @!P0 IMAD.IADD R33, R33, 0x1, -R4 ;  /* 0x0000000121218824 */ /* 0x000fe200078e0a04 */
[C---:B------:R-:W-:Y:S01]  /*0fa0*/  ISETP.GT.U32.AND P0, PT, R4.reuse, R59, PT ;  /* 0x0000003b0400720c */ /* 0x040fe20003f04070 */
[----:B------:R-:W-:Y:S02]  /*0fb0*/  IMAD.MOV R14, RZ, RZ, -R14 ;  /* 0x000000ffff0e7224 */ /* 0x000fe400078e0a0e */
[--C-:B------:R-:W-:Y:S01]  /*0fc0*/  @!P2 IMAD.IADD R15, R15, 0x1, -R4.reuse ;  /* 0x000000010f0fa824 */ /* 0x100fe200078e0a04 */
[C---:B------:R-:W-:Y:S01]  /*0fd0*/  ISETP.GT.U32.AND P2, PT, R4.reuse, R37, PT ;  /* 0x000000250400720c */ /* 0x040fe20003f44070 */
[----:B------:R-:W-:Y:S01]  /*0fe0*/  @!P3 IMAD.IADD R25, R25, 0x1, -R4 ;  /* 0x000000011919b824 */ /* 0x000fe200078e0a04 */
[C---:B------:R-:W-:Y:S01]  /*0ff0*/  ISETP.GT.U32.AND P3, PT, R4.reuse, R39, PT ;  /* 0x000000270400720c */ /* 0x040fe20003f64070 */
[----:B------:R-:W-:Y:S01]  /*1000*/  IMAD R8, R5, R14, R26 ;  /* 0x0000000e05087224 */ /* 0x000fe200078e021a */
[----:B------:R-:W-:Y:S01]  /*1010*/  LOP3.LUT R14, R21, 0x20, RZ, 0xfc, !PT ;  /* 0x00000020150e7812 */ /* 0x000fe200078efcff */
[--C-:B------:R-:W-:Y:S01]  /*1020*/  @!P6 IMAD.IADD R31, R31, 0x1, -R4.reuse ;  /* 0x000000011f1fe824 */ /* 0x100fe200078e0a04 */
[C---:B------:R-:W-:Y:S01]  /*1030*/  ISETP.GT.U32.AND P6, PT, R4.reuse, R7, PT ;  /* 0x000000070400720c */ /* 0x040fe20003fc4070 */
[--C-:B------:R-:W-:Y:S01]  /*1040*/  @!P1 IMAD.IADD R35, R35, 0x1, -R4.reuse ;  /* 0x0000000123239824 */ /* 0x100fe200078e0a04 */
[----:B------:R-:W-:Y:S01]  /*1050*/  ISETP.GT.U32.AND P1, PT, R5, R8, PT ;  /* 0x000000080500720c */ /* 0x000fe20003f24070 */
[--C-:B------:R-:W-:Y:S01]  /*1060*/  @!P4 IMAD.IADD R55, R55, 0x1, -R4.reuse ;  /* 0x000000013737c824 */ /* 0x100fe200078e0a04 */
[C---:B------:R-:W-:Y:S01]  /*1070*/  ISETP.GT.U32.AND P4, PT, R4.reuse, R29, PT ;  /* 0x0000001d0400720c */ /* 0x040fe20003f84070 */
        /* <DEDUP_REMOVED lines=23> */
[----:B------:R-:W-:Y:S01]  /*11f0*/  ISETP.GT.U32.AND P6, PT, R4, R59, PT ;  /* 0x0000003b0400720c */ /* 0x000fe20003fc4070 */
[--C-:B------:R-:W-:Y:S01]  /*1200*/  @!P1 IMAD.IADD R37, R37, 0x1, -R4.reuse ;  /* 0x0000000125259824 */ /* 0x100fe200078e0a04 */
[----:B------:R-:W-:Y:S01]  /*1210*/  ISETP.GE.AND P1, PT, R49, RZ, PT ;  /* 0x000000ff3100720c */ /* 0x000fe20003f26270 */
[--C-:B------:R-:W-:Y:S01]  /*1220*/  @!P4 IMAD.IADD R57, R57, 0x1, -R4.reuse ;  /* 0x000000013939c824 */ /* 0x100fe200078e0a04 */
[----:B------:R-:W-:Y:S01]  /*1230*/  ISETP.GE.AND P4, PT, R51, RZ, PT ;  /* 0x000000ff3300720c */ /* 0x000fe20003f86270 */
[--C-:B------:R-:W-:Y:S01]  /*1240*/  @!P5 IMAD.IADD R7, R7, 0x1, -R4.reuse ;  /* 0x000000010707d824 */ /* 0x100fe200078e0a04 */
[----:B------:R-:W-:Y:S01]  /*1250*/  ISETP.GE.AND P5, PT, R47, RZ, PT ;  /* 0x000000ff2f00720c */ /* 0x000fe20003fa6270 */
[----:B------:R-:W-:Y:S01]  /*1260*/  @!P0 IMAD.IADD R8, R8, 0x1, -R5 ;  /* 0x0000000108088824 */ /* 0x000fe200078e0a05 */
[----:B------:R-:W-:Y:S01]  /*1270*/  ISETP.GE.AND P0, PT, R52, RZ, PT ;  /* 0x000000ff3400720c */ /* 0x000fe20003f06270 */
[--C-:B------:R-:W-:Y:S01]  /*1280*/  @!P2 IMAD.IADD R39, R39, 0x1, -R4.reuse ;  /* 0x000000012727a824 */ /* 0x100fe200078e0a04 */
[----:B------:R-:W-:Y:S01]  /*1290*/  ISETP.GE.AND P2, PT, R53, RZ, PT ;  /* 0x000000ff3500720c */ /* 0x000fe20003f46270 */
[--C-:B------:R-:W-:Y:S01]  /*12a0*/  @!P3 IMAD.IADD R55, R55, 0x1, -R4.reuse ;  /* 0x000000013737b824 */ /* 0x100fe200078e0a04 */
[----:B------:R-:W-:Y:S01]  /*12b0*/  ISETP.GE.AND P3, PT, R48, RZ, PT ;  /* 0x000000ff3000720c */ /* 0x000fe20003f66270 */
[----:B------:R-:W-:Y:S01]  /*12c0*/  @!P6 IMAD.IADD R59, R59, 0x1, -R4 ;  /* 0x000000013b3be824 */ /* 0x000fe200078e0a04 */
[----:B------:R-:W-:Y:S01]  /*12d0*/  LOP3.LUT R4, RZ, R11, RZ, 0x33, !PT ;  /* 0x0000000bff047212 */ /* 0x000fe200078e33ff */
[----:B------:R-:W-:Y:S01]  /*12e0*/  @!P1 IMAD.MOV R9, RZ, RZ, -R9 ;  /* 0x000000ffff099224 */ /* 0x000fe200078e0a09 */
[----:B------:R-:W-:Y:S01]  /*12f0*/  ISETP.GE.AND P1, PT, R46, RZ, PT ;  /* 0x000000ff2e00720c */ /* 0x000fe20003f26270 */
        /* <DEDUP_REMOVED lines=9> */
[----:B------:R-:W-:-:S02]  /*1390*/  ISETP.GE.AND P3, PT, R45, RZ, PT ;  /* 0x000000ff2d00720c */ /* 0x000fc40003f66270 */
[----:B------:R-:W-:Y:S01]  /*13a0*/  ISETP.NE.AND P6, PT, R10, RZ, PT ;  /* 0x000000ff0a00720c */ /* 0x000fe20003fc5270 */
[----:B------:R-:W-:Y:S01]  /*13b0*/  @!P1 IMAD.MOV R31, RZ, RZ, -R31 ;  /* 0x000000ffff1f9224 */ /* 0x000fe200078e0a1f */
[----:B------:R-:W-:Y:S01]  /*13c0*/  ISETP.GE.AND P1, PT, R41, RZ, PT ;  /* 0x000000ff2900720c */ /* 0x000fe20003f26270 */
[----:B------:R-:W-:Y:S01]  /*13d0*/  @!P4 IMAD.MOV R55, RZ, RZ, -R55 ;  /* 0x000000ffff37c224 */ /* 0x000fe200078e0a37 */
[----:B------:R-:W-:Y:S01]  /*13e0*/  ISETP.NE.AND P4, PT, R11, RZ, PT ;  /* 0x000000ff0b00720c */ /* 0x000fe20003f85270 */
[----:B------:R-:W-:Y:S01]  /*13f0*/  @!P5 IMAD.MOV R39, RZ, RZ, -R39 ;  /* 0x000000ffff27d224 */ /* 0x000fe200078e0a27 */
[----:B------:R-:W-:Y:S01]  /*1400*/  ISETP.GE.AND P5, PT, R54, RZ, PT ;  /* 0x000000ff3600720c */ /* 0x000fe20003fa6270 */
[----:B------:R-:W-:Y:S01]  /*1410*/  @!P0 IMAD.MOV R37, RZ, RZ, -R37 ;  /* 0x000000ffff258224 */ /* 0x000fe200078e0a25 */
[----:B------:R-:W-:Y:S01]  /*1420*/  SEL R15, R4, R15, !P4 ;  /* 0x0000000f040f7207 */ /* 0x000fe20006000000 */
[----:B------:R-:W-:Y:S01]  /*1430*/  @!P2 IMAD.MOV R33, RZ, RZ, -R33 ;  /* 0x000000ffff21a224 */ /* 0x000fe200078e0a21 */
[----:B------:R-:W-:Y:S01]  /*1440*/  ISETP.GE.AND P2, PT, R40, RZ, PT ;  /* 0x000000ff2800720c */ /* 0x000fe20003f46270 */
[----:B------:R-:W-:Y:S01]  /*1450*/  @!P3 IMAD.MOV R35, RZ, RZ, -R35 ;  /* 0x000000ffff23b224 */ /* 0x000fe200078e0a23 */
[----:B------:R-:W-:Y:S01]  /*1460*/  ISETP.GE.AND P3, PT, R23, RZ, PT ;  /* 0x000000ff1700720c */ /* 0x000fe20003f66270 */
[----:B------:R-:W-:Y:S01]  /*1470*/  IMAD R15, R15, UR4, RZ ;  /* 0x000000040f0f7c24 */ /* 0x000fe2000f8e02ff */
[----:B------:R-:W-:Y:S01]  /*1480*/  ISETP.GE.AND P0, PT, R22, RZ, PT ;  /* 0x000000ff1600720c */ /* 0x000fe20003f06270 */
[----:B------:R-:W-:Y:S01]  /*1490*/  @!P1 IMAD.MOV R57, RZ, RZ, -R57 ;  /* 0x000000ffff399224 */ /* 0x000fe200078e0a39 */
[----:B------:R-:W-:-:S02]  /*14a0*/  SEL R37, R4, R37, !P4 ;  /* 0x0000002504257207 */ /* 0x000fc40006000000 */
[----:B------:R-:W-:Y:S01]  /*14b0*/  SHF.R.S32.HI R66, RZ, 0x1f, R15 ;  /* 0x0000001fff427819 */ /* 0x000fe2000001140f */
[----:B------:R-:W-:Y:S01]  /*14c0*/  @!P5 IMAD.MOV R8, RZ, RZ, -R8 ;  /* 0x000000ffff08d224 */ /* 0x000fe200078e0a08 */
[----:B------:R-:W-:Y:S01]  /*14d0*/  @!P6 LOP3.LUT R8, RZ, R10, RZ, 0x33, !PT ;  /* 0x0000000aff08e212 */ /* 0x000fe200078e33ff */
[----:B------:R-:W-:Y:S01]  /*14e0*/  IMAD R37, R37, UR4, RZ ;  /* 0x0000000425257c24 */ /* 0x000fe2000f8e02ff */
[----:B------:R-:W-:Y:S01]  /*14f0*/  IADD3 R56, P1, R15, UR8, RZ ;  /* 0x000000080f387c10 */ /* 0x000fe2000ff3e0ff */
[----:B------:R-:W-:Y:S01]  /*1500*/  @!P2 IMAD.MOV R7, RZ, RZ, -R7 ;  /* 0x000000ffff07a224 */ /* 0x000fe200078e0a07 */
[----:B------:R-:W-:Y:S01]  /*1510*/  SEL R13, R4, R13, !P4 ;  /* 0x0000000d040d7207 */ /* 0x000fe20006000000 */
[----:B------:R-:W-:Y:S01]  /*1520*/  @!P3 IMAD.MOV R59, RZ, RZ, -R59 ;  /* 0x000000ffff3bb224 */ /* 0x000fe200078e0a3b */
[----:B------:R-:W-:Y:S01]  /*1530*/  IADD3.X R66, R66, UR9, RZ, P1, !PT ;  /* 0x0000000942427c10 */ /* 0x000fe20008ffe4ff */
[----:B------:R-:W-:Y:S01]  /*1540*/  IMAD R8, R8, UR5, RZ ;  /* 0x0000000508087c24 */ /* 0x000fe2000f8e02ff */
[C---:B------:R-:W-:Y:S01]  /*1550*/  SEL R55, R4.reuse, R55, !P4 ;  /* 0x0000003704377207 */ /* 0x040fe20006000000 */
[----:B------:R-:W-:Y:S01]  /*1560*/  @!P0 IMAD.MOV R61, RZ, RZ, -R61 ;  /* 0x000000ffff3d8224 */ /* 0x000fe200078e0a3d */
[----:B------:R-:W-:Y:S01]  /*1570*/  SHF.R.S32.HI R92, RZ, 0x1f, R37 ;  /* 0x0000001fff5c7819 */ /* 0x000fe20000011425 */
[----:B------:R-:W-:Y:S01]  /*1580*/  IMAD R13, R13, UR4, RZ ;  /* 0x000000040d0d7c24 */ /* 0x000fe2000f8e02ff */
[----:B------:R-:W-:Y:S01]  /*1590*/  IADD3 R65, P1, R37, UR8, RZ ;  /* 0x0000000825417c10 */ /* 0x000fe2000ff3e0ff */
[----:B------:R-:W-:Y:S01]  /*15a0*/  IMAD R69, R55, UR4, RZ ;  /* 0x0000000437457c24 */ /* 0x000fe2000f8e02ff */
[----:B------:R-:W-:Y:S01]  /*15b0*/  SEL R35, R4, R35, !P4 ;  /* 0x0000002304237207 */ /* 0x000fe20006000000 */
[----:B------:R-:W-:Y:S01]  /*15c0*/  ULDC UR5, c[0x0][0x23c] ;  /* 0x00008f0000057ab9 */ /* 0x000fe20000000800 */
[----:B------:R-:W-:Y:S01]  /*15d0*/  IADD3.X R92, R92, UR9, RZ, P1, !PT ;  /* 0x000000095c5c7c10 */ /* 0x000fe20008ffe4ff */
[----:B------:R-:W-:Y:S01]  /*15e0*/  IMAD R110, R20, UR5, RZ ;  /* 0x00000005146e7c24 */ /* 0x000fe2000f8e02ff */
[C---:B------:R-:W-:Y:S01]  /*15f0*/  SEL R9, R4.reuse, R9, !P4 ;  /* 0x0000000904097207 */ /* 0x040fe20006000000 */
[----:B------:R-:W-:Y:S01]  /*1600*/  IMAD R35, R35, UR4, RZ ;  /* 0x0000000423237c24 */ /* 0x000fe2000f8e02ff */
[----:B------:R-:W-:-:S02]  /*1610*/  SEL R25, R4, R25, !P4 ;  /* 0x0000001904197207 */ /* 0x000fc40006000000 */
[----:B------:R-:W-:Y:S02]  /*1620*/  CS2R R36, SRZ ;  /* 0x0000000000247805 */ /* 0x000fe4000001ff00 */
[C---:B------:R-:W-:Y:S01]  /*1630*/  SEL R27, R4.reuse, R27, !P4 ;  /* 0x0000001b041b7207 */ /* 0x040fe20006000000 */
[----:B------:R-:W-:Y:S01]  /*1640*/  IMAD R9, R9, UR4, RZ ;  /* 0x0000000409097c24 */ /* 0x000fe2000f8e02ff */
        /* <DEDUP_REMOVED lines=12> */
[----:B------:R-:W-:Y:S01]  /*1710*/  SEL R59, R4, R59, !P4 ;  /* 0x0000003b043b7207 */ /* 0x000fe20006000000 */
[----:B------:R-:W-:Y:S01]  /*1720*/  IMAD R83, R57, UR4, RZ ;  /* 0x0000000439537c24 */ /* 0x000fe2000f8e02ff */
[----:B------:R-:W-:Y:S01]  /*1730*/  IADD3 R94, P1, R8, UR6, RZ ;  /* 0x00000006085e7c10 */ /* 0x000fe2000ff3e0ff */
[----:B------:R-:W-:Y:S01]  /*1740*/  IMAD R7, R7, UR4, RZ ;  /* 0x0000000407077c24 */ /* 0x000fe2000f8e02ff */
[----:B------:R-:W-:Y:S01]  /*1750*/  SEL R4, R4, R61, !P4 ;  /* 0x0000003d04047207 */ /* 0x000fe20006000000 */
[----:B------:R-:W-:Y:S01]  /*1760*/  IMAD R87, R59, UR4, RZ ;  /* 0x000000043b577c24 */ /* 0x000fe2000f8e02ff */
[----:B------:R-:W-:Y:S01]  /*1770*/  SHF.R.S32.HI R64, RZ, 0x1f, R13 ;  /* 0x0000001fff407819 */ /* 0x000fe2000001140d */
[----:B------:R-:W-:Y:S01]  /*1780*/  USHF.L.U32 UR15, UR5, 0x6, URZ ;  /* 0x00000006050f7899 */ /* 0x000fe2000800063f */
[----:B------:R-:W-:Y:S01]  /*1790*/  IADD3 R55, P2, R13, UR8, RZ ;  /* 0x000000080d377c10 */ /* 0x000fe2000ff5e0ff */
[----:B------:R-:W-:Y:S01]  /*17a0*/  IMAD R4, R4, UR4, RZ ;  /* 0x0000000404047c24 */ /* 0x000fe2000f8e02ff */
[----:B------:R-:W-:Y:S01]  /*17b0*/  LEA.HI.X.SX32 R108, R8, UR7, 0x1, P1 ;  /* 0x00000007086c7c11 */ /* 0x000fe200088f0eff */
[----:B------:R-:W-:Y:S01]  /*17c0*/  UIADD3 UR4, UR12, 0x2000, URZ ;  /* 0x000020000c047890 */ /* 0x000fe2000fffe03f */
[----:B------:R-:W-:Y:S01]  /*17d0*/  IADD3.X R64, R64, UR9, RZ, P2, !PT ;  /* 0x0000000940407c10 */ /* 0x000fe200097fe4ff */
[----:B------:R-:W0:Y:S01]  /*17e0*/  LDC R8, c[0x0][0x238] ;  /* 0x00008e00ff087b82 */ /* 0x000e220000000800 */
[----:B------:R-:W-:Y:S01]  /*17f0*/  SHF.R.S32.HI R90, RZ, 0x1f, R35 ;  /* 0x0000001fff5a7819 */ /* 0x000fe20000011423 */
[----:B------:R-:W-:Y:S01]  /*1800*/  USHF.R.U32.HI UR4, URZ, 0x4, UR4 ;  /* 0x000000043f047899 */ /* 0x000fe20008011604 */
[----:B------:R-:W-:-:S02]  /*1810*/  IADD3 R63, P2, R35, UR8, RZ ;  /* 0x00000008233f7c10 */ /* 0x000fc4000ff5e0ff */
[----:B------:R-:W-:Y:S02]  /*1820*/  CS2R R34, SRZ ;  /* 0x0000000000227805 */ /* 0x000fe4000001ff00 */
[----:B------:R-:W-:Y:S01]  /*1830*/  SHF.R.S32.HI R106, RZ, 0x1f, R4 ;  /* 0x0000001fff6a7819 */ /* 0x000fe20000011404 */
[----:B------:R-:W-:Y:S01]  /*1840*/  USGXT.U32 UR4, UR4, 0xe ;  /* 0x0000000e0404789a */ /* 0x000fe20008000000 */
[----:B------:R-:W-:Y:S01]  /*1850*/  IADD3.X R90, R90, UR9, RZ, P2, !PT ;  /* 0x000000095a5a7c10 */ /* 0x000fe200097fe4ff */
[----:B------:R-:W-:Y:S01]  /*1860*/  UMOV UR5, URZ ;  /* 0x0000003f00057c82 */ /* 0x000fe20008000000 */
[----:B------:R-:W-:Y:S01]  /*1870*/  IADD3 R89, P2, R4, UR8, RZ ;  /* 0x0000000804597c10 */ /* 0x000fe2000ff5e0ff */
[----:B------:R-:W-:Y:S01]  /*1880*/  IMAD.SHL.U32 R4, R0, 0x8, RZ ;  /* 0x0000000800047824 */ /* 0x000fe200078e00ff */
[----:B------:R-:W-:Y:S02]  /*1890*/  SHF.R.S32.HI R62, RZ, 0x1f, R9 ;  /* 0x0000001fff3e7819 */ /* 0x000fe40000011409 */
[----:B------:R-:W-:-:S02]  /*18a0*/  IADD3 R10, P3, R9, UR8, RZ ;  /* 0x00000008090a7c10 */ /* 0x000fc4000ff7e0ff */
[----:B------:R-:W-:Y:S02]  /*18b0*/  LOP3.LUT R5, R4, 0x30, RZ, 0xc0, !PT ;  /* 0x0000003004057812 */ /* 0x000fe400078ec0ff */
[----:B------:R-:W-:Y:S02]  /*18c0*/  SHF.R.S32.HI R86, RZ, 0x1f, R31 ;  /* 0x0000001fff567819 */ /* 0x000fe4000001141f */
[----:B------:R-:W-:Y:S01]  /*18d0*/  IADD3 R60, P5, R31, UR8, RZ ;  /* 0x000000081f3c7c10 */ /* 0x000fe2000ffbe0ff */
[----:B------:R-:W-:Y:S01]  /*18e0*/  IMAD R4, R20, 0x40, R5 ;  /* 0x0000004014047824 */ /* 0x000fe200078e0205 */
[----:B------:R-:W-:Y:S02]  /*18f0*/  IADD3.X R62, R62, UR9, RZ, P3, !PT ;  /* 0x000000093e3e7c10 */ /* 0x000fe40009ffe4ff */
[----:B------:R-:W-:Y:S02]  /*1900*/  CS2R R30, SRZ ;  /* 0x00000000001e7805 */ /* 0x000fe4000001ff00 */
[----:B------:R-:W-:Y:S01]  /*1910*/  SHF.R.S32.HI R68, RZ, 0x1f, R25 ;  /* 0x0000001fff447819 */ /* 0x000fe20000011419 */
[-C--:B0-----:R-:W-:Y:S01]  /*1920*/  IMAD R19, R19, R8.reuse, RZ ;  /* 0x0000000813137224 */ /* 0x081fe200078e02ff */
[----:B------:R-:W-:Y:S01]  /*1930*/  IADD3 R57, P0, R25, UR8, RZ ;  /* 0x0000000819397c10 */ /* 0x000fe2000ff1e0ff */
[-C--:B------:R-:W-:Y:S01]  /*1940*/  IMAD R18, R18, R8.reuse, RZ ;  /* 0x0000000812127224 */ /* 0x080fe200078e02ff */
[----:B------:R-:W-:Y:S01]  /*1950*/  SHF.R.S32.HI R82, RZ, 0x1f, R27 ;  /* 0x0000001fff527819 */ /* 0x000fe2000001141b */
[-C--:B------:R-:W-:Y:S01]  /*1960*/  IMAD R17, R17, R8.reuse, RZ ;  /* 0x0000000811117224 */ /* 0x080fe200078e02ff */
[----:B------:R-:W-:Y:S01]  /*1970*/  IADD3 R58, P4, R27, UR8, RZ ;  /* 0x000000081b3a7c10 */ /* 0x000fe2000ff9e0ff */
[-C--:B------:R-:W-:Y:S01]  /*1980*/  IMAD R16, R16, R8.reuse, RZ ;  /* 0x0000000810107224 */ /* 0x080fe200078e02ff */
[----:B------:R-:W-:Y:S01]  /*1990*/  SHF.R.S32.HI R84, RZ, 0x1f, R29 ;  /* 0x0000001fff547819 */ /* 0x000fe2000001141d */
[-C--:B------:R-:W-:Y:S01]  /*19a0*/  IMAD R14, R14, R8.reuse, RZ ;  /* 0x000000080e0e7224 */ /* 0x080fe200078e02ff */
[----:B------:R-:W-:Y:S01]  /*19b0*/  IADD3 R59, P6, R29, UR8, RZ ;  /* 0x000000081d3b7c10 */ /* 0x000fe2000ffde0ff */
[----:B------:R-:W-:Y:S01]  /*19c0*/  IMAD.SHL.U32 R12, R8, 0x40, RZ ;  /* 0x00000040080c7824 */ /* 0x000fe200078e00ff */
[----:B------:R-:W-:Y:S01]  /*19d0*/  SHF.R.S32.HI R88, RZ, 0x1f, R33 ;  /* 0x0000001fff587819 */ /* 0x000fe20000011421 */
[----:B------:R-:W-:Y:S01]  /*19e0*/  IMAD R11, R21, R8, RZ ;  /* 0x00000008150b7224 */ /* 0x000fe200078e02ff */
[----:B------:R-:W-:-:S02]  /*19f0*/  IADD3 R61, P3, R33, UR8, RZ ;  /* 0x00000008213d7c10 */ /* 0x000fc4000ff7e0ff */
[----:B------:R-:W-:Y:S02]  /*1a00*/  CS2R R24, SRZ ;  /* 0x0000000000187805 */ /* 0x000fe4000001ff00 */
[----:B------:R-:W-:Y:S02]  /*1a10*/  IADD3.X R86, R86, UR9, RZ, P5, !PT ;  /* 0x0000000956567c10 */ /* 0x000fe4000affe4ff */
[----:B------:R-:W-:Y:S02]  /*1a20*/  CS2R R26, SRZ ;  /* 0x00000000001a7805 */ /* 0x000fe4000001ff00 */
[C---:B------:R-:W-:Y:S02]  /*1a30*/  LOP3.LUT R15, R21.reuse, 0x30, RZ, 0xfc, !PT ;  /* 0x00000030150f7812 */ /* 0x040fe400078efcff */
[----:B------:R-:W-:Y:S02]  /*1a40*/  CS2R R28, SRZ ;  /* 0x00000000001c7805 */ /* 0x000fe4000001ff00 */
[----:B------:R-:W-:-:S02]  /*1a50*/  LOP3.LUT R13, R21, 0x10, RZ, 0xfc, !PT ;  /* 0x00000010150d7812 */ /* 0x000fc400078efcff */
[----:B------:R-:W-:Y:S02]  /*1a60*/  CS2R R32, SRZ ;  /* 0x0000000000207805 */ /* 0x000fe4000001ff00 */
[----:B------:R-:W-:Y:S01]  /*1a70*/  SHF.R.S32.HI R102, RZ, 0x1f, R7 ;  /* 0x0000001fff667819 */ /* 0x000fe20000011407 */
[-C--:B------:R-:W-:Y:S01]  /*1a80*/  IMAD R15, R15, R8.reuse, RZ ;  /* 0x000000080f0f7224 */ /* 0x080fe200078e02ff */
[----:B------:R-:W-:Y:S01]  /*1a90*/  IADD3 R85, P5, R7, UR8, RZ ;  /* 0x0000000807557c10 */ /* 0x000fe2000ffbe0ff */
[----:B------:R-:W-:Y:S01]  /*1aa0*/  IMAD R13, R13, R8, RZ ;  /* 0x000000080d0d7224 */ /* 0x000fe200078e02ff */
[----:B------:R-:W-:Y:S02]  /*1ab0*/  IADD3.X R68, R68, UR9, RZ, P0, !PT ;  /* 0x0000000944447c10 */ /* 0x000fe400087fe4ff */
[----:B------:R-:W-:Y:S02]  /*1ac0*/  SHF.R.S32.HI R98, RZ, 0x1f, R69 ;  /* 0x0000001fff627819 */ /* 0x000fe40000011445 */
[----:B------:R-:W-:-:S02]  /*1ad0*/  IADD3.X R82, R82, UR9, RZ, P4, !PT ;  /* 0x0000000952527c10 */ /* 0x000fc4000a7fe4ff */
[----:B------:R-:W-:Y:S02]  /*1ae0*/  SHF.R.S32.HI R100, RZ, 0x1f, R83 ;  /* 0x0000001fff647819 */ /* 0x000fe40000011453 */
[----:B------:R-:W-:Y:S02]  /*1af0*/  IADD3.X R84, R84, UR9, RZ, P6, !PT ;  /* 0x0000000954547c10 */ /* 0x000fe4000b7fe4ff */
[----:B------:R-:W-:Y:S02]  /*1b00*/  SHF.R.S32.HI R104, RZ, 0x1f, R87 ;  /* 0x0000001fff687819 */ /* 0x000fe40000011457 */
[----:B------:R-:W-:Y:S02]  /*1b10*/  IADD3.X R88, R88, UR9, RZ, P3, !PT ;  /* 0x0000000958587c10 */ /* 0x000fe40009ffe4ff */
[----:B------:R-:W-:Y:S02]  /*1b20*/  LOP3.LUT R7, R6, 0x30, RZ, 0xc0, !PT ;  /* 0x0000003006077812 */ /* 0x000fe400078ec0ff */
[----:B------:R-:W-:-:S02]  /*1b30*/  SHF.R.S32.HI R96, RZ, 0x1f, R39 ;  /* 0x0000001fff607819 */ /* 0x000fc40000011427 */
[----:B------:R-:W-:Y:S02]  /*1b40*/  IADD3 R67, P0, R39, UR8, RZ ;  /* 0x0000000827437c10 */ /* 0x000fe4000ff1e0ff */
[----:B------:R-:W-:Y:S02]  /*1b50*/  CS2R R38, SRZ ;  /* 0x0000000000267805 */ /* 0x000fe4000001ff00 */
[----:B------:R-:W-:Y:S02]  /*1b60*/  IADD3 R69, P4, R69, UR8, RZ ;  /* 0x0000000845457c10 */ /* 0x000fe4000ff9e0ff */
[----:B------:R-:W-:Y:S02]  /*1b70*/  IADD3 R83, P6, R83, UR8, RZ ;  /* 0x0000000853537c10 */ /* 0x000fe4000ffde0ff */
[----:B------:R-:W-:Y:S01]  /*1b80*/  IADD3 R87, P3, R87, UR8, RZ ;  /* 0x0000000857577c10 */ /* 0x000fe2000ff7e0ff */
[----:B------:R-:W-:Y:S01]  /*1b90*/  UMOV UR8, 0xfffffffe ;  /* 0xfffffffe00087882 */ /* 0x000fe20000000000 */
[----:B------:R-:W-:-:S02]  /*1ba0*/  LOP3.LUT R9, R4, R21, RZ, 0xfc, !PT ;  /* 0x0000001504097212 */ /* 0x000fc400078efcff */
[----:B------:R-:W-:Y:S02]  /*1bb0*/  LOP3.LUT R8, R7, 0x1ff, R0, 0x78, !PT ;  /* 0x000001ff07087812 */ /* 0x000fe400078e7800 */
[----:B------:R-:W-:Y:S02]  /*1bc0*/  IADD3.X R96, R96, UR9, RZ, P0, !PT ;  /* 0x0000000960607c10 */ /* 0x000fe400087fe4ff */
[----:B------:R-:W-:Y:S02]  /*1bd0*/  IADD3.X R98, R98, UR9, RZ, P4, !PT ;  /* 0x0000000962627c10 */ /* 0x000fe4000a7fe4ff */
[----:B------:R-:W-:Y:S02]  /*1be0*/  IADD3.X R100, R100, UR9, RZ, P6, !PT ;  /* 0x0000000964647c10 */ /* 0x000fe4000b7fe4ff */
[----:B------:R-:W-:Y:S02]  /*1bf0*/  IADD3.X R102, R102, UR9, RZ, P5, !PT ;  /* 0x0000000966667c10 */ /* 0x000fe4000affe4ff */
[----:B------:R-:W-:-:S02]  /*1c00*/  IADD3.X R104, R104, UR9, RZ, P3, !PT ;  /* 0x0000000968687c10 */ /* 0x000fc40009ffe4ff */
[----:B------:R-:W-:Y:S01]  /*1c10*/  IADD3.X R106, R106, UR9, RZ, P2, !PT ;  /* 0x000000096a6a7c10 */ /* 0x000fe200097fe4ff */
[----:B------:R-:W-:Y:S01]  /*1c20*/  UMOV UR9, 0x7fffffdf ;  /* 0x7fffffdf00097882 */ /* 0x000fe20000000000 */
[----:B------:R-:W-:Y:S01]  /*1c30*/  SHF.R.S32.HI R7, RZ, 0x1f, R110 ;  /* 0x0000001fff077819 */ /* 0x000fe2000001146e */
[----:B------:R-:W-:Y:S01]  /*1c40*/  UIADD3.64 UR8, UR4, -UR8, URZ ;  /* 0x8000000804087297 */ /* 0x000fe2000fffe03f */
[C---:B------:R-:W-:Y:S02]  /*1c50*/  LOP3.LUT R6, R9.reuse, 0x10, RZ, 0x3c, !PT ;  /* 0x0000001009067812 */ /* 0x040fe400078e3cff */
[C---:B------:R-:W-:Y:S02]  /*1c60*/  LOP3.LUT R5, R9.reuse, 0x20, RZ, 0x3c, !PT ;  /* 0x0000002009057812 */ /* 0x040fe400078e3cff */
[----:B------:R-:W-:-:S07]  /*1c70*/  LOP3.LUT R4, R9, 0x30, RZ, 0x3c, !PT ;  /* 0x0000003009047812 */ /* 0x000fce00078e3cff */
.L_x_1:
[----:B------:R-:W-:Y:S02]  /*1c80*/  LEA.HI R70, R0, 0x8, RZ, 0x1a ;  /* 0x0000000800467811 */ /* 0x000fe400078fd0ff */
[----:B------:R-:W-:Y:S02]  /*1c90*/  ISETP.GE.AND P4, PT, R21, UR13, PT ;  /* 0x0000000d15007c0c */ /* 0x000fe4000bf86270 */
[----:B------:R-:W-:Y:S02]  /*1ca0*/  ISETP.GE.AND P5, PT, R70, UR13, PT ;  /* 0x0000000d46007c0c */ /* 0x000fe4000bfa6270 */
[----:B------:R-:W-:Y:S02]  /*1cb0*/  LEA.HI R70, R0, 0x18, RZ, 0x1a ;  /* 0x0000001800467811 */ /* 0x000fe400078fd0ff */
[----:B------:R-:W-:Y:S02]  /*1cc0*/  IADD3 R72, P3, R11, R94, RZ ;  /* 0x0000005e0b487210 */ /* 0x000fe40007f7e0ff */
[----:B------:R-:W-:-:S02]  /*1cd0*/  ISETP.GE.AND P1, PT, R70, UR13, PT ;  /* 0x0000000d46007c0c */ /* 0x000fc4000bf26270 */
[----:B------:R-:W-:Y:S02]  /*1ce0*/  LEA.HI R70, R0, 0x28, RZ, 0x1a ;  /* 0x0000002800467811 */ /* 0x000fe400078fd0ff */
[----:B------:R-:W-:Y:S02]  /*1cf0*/  LOP3.LUT R71, R21, 0x10, RZ, 0xfc, !PT ;  /* 0x0000001015477812 */ /* 0x000fe400078efcff */
[----:B------:R-:W-:Y:S02]  /*1d00*/  PRMT R112, RZ, 0x7610, R112 ;  /* 0x00007610ff707816 */ /* 0x000fe40000000070 */
[----:B------:R-:W-:Y:S02]  /*1d10*/  LEA.HI.X.SX32 R73, R11, R108, 0x1, P3 ;  /* 0x0000006c0b497211 */ /* 0x000fe400018f0eff */
[----:B------:R-:W-:Y:S02]  /*1d20*/  ISETP.GE.AND P3, PT, R70, UR13, PT ;  /* 0x0000000d46007c0c */ /* 0x000fe4000bf66270 */
[----:B------:R-:W-:Y:S01]  /*1d30*/  LOP3.LUT R70, R21, 0x30, RZ, 0xfc, !PT ;  /* 0x0000003015467812 */ /* 0x000fe200078efcff */
[----:B------:R0:W2:Y:S01]  /*1d40*/  @!P4 LDG.E.U8 R112, desc[UR16][R72.64] ;  /* 0x000000104870c981 */ /* 0x0000a2000c1e1100 */
[----:B------:R-:W-:-:S02]  /*1d50*/  IADD3 R78, P6, R16, R94, RZ ;  /* 0x0000005e104e7210 */ /* 0x000fc40007fde0ff */
[----:B------:R-:W-:Y:S02]  /*1d60*/  ISETP.GE.AND P0, PT, R71, UR13, PT ;  /* 0x0000000d47007c0c */ /* 0x000fe4000bf06270 */
[----:B------:R-:W-:Y:S02]  /*1d70*/  LOP3.LUT R71, R21, 0x20, RZ, 0xfc, !PT ;  /* 0x0000002015477812 */ /* 0x000fe400078efcff */
[----:B------:R-:W-:Y:S02]  /*1d80*/  ISETP.GE.AND P4, PT, R70, UR13, PT ;  /* 0x0000000d46007c0c */ /* 0x000fe4000bf86270 */
[----:B------:R-:W-:Y:S02]  /*1d90*/  LEA.HI.X.SX32 R79, R16, R108, 0x1, P6 ;  /* 0x0000006c104f7211 */ /* 0x000fe400030f0eff */
[----:B------:R-:W-:Y:S02]  /*1da0*/  IADD3 R70, P6, R13, R94, RZ ;  /* 0x0000005e0d467210 */ /* 0x000fe40007fde0ff */
[----:B------:R-:W-:-:S02]  /*1db0*/  PRMT R114, RZ, 0x7610, R114 ;  /* 0x00007610ff727816 */ /* 0x000fc40000000072 */
[----:B------:R-:W-:Y:S02]  /*1dc0*/  ISETP.GE.AND P2, PT, R71, UR13, PT ;  /* 0x0000000d47007c0c */ /* 0x000fe4000bf46270 */
[----:B------:R-:W-:Y:S02]  /*1dd0*/  PRMT R93, RZ, 0x7610, R93 ;  /* 0x00007610ff5d7816 */ /* 0x000fe4000000005d */
[----:B------:R-:W-:Y:S01]  /*1de0*/  LEA.HI.X.SX32 R71, R13, R108, 0x1, P6 ;  /* 0x0000006c0d477211 */ /* 0x000fe200030f0eff */
[----:B------:R-:W3:Y:S01]  /*1df0*/  @!P5 LDG.E.U8 R114, desc[UR16][R78.64] ;  /* 0x000000104e72d981 */ /* 0x000ee2000c1e1100 */
[----:B------:R-:W-:Y:S02]  /*1e00*/  LEA.HI R74, R0, 0x38, RZ, 0x1a ;  /* 0x00000038004a7811 */ /* 0x000fe400078fd0ff */
[----:B------:R-:W-:Y:S01]  /*1e10*/  IADD3 R76, P6, R17, R94, RZ ;  /* 0x0000005e114c7210 */ /* 0x000fe20007fde0ff */
[----:B------:R1:W4:Y:S01]  /*1e20*/  @!P0 LDG.E.U8 R93, desc[UR16][R70.64] ;  /* 0x00000010465d8981 */ /* 0x000322000c1e1100 */
[----:B------:R-:W-:-:S02]  /*1e30*/  ISETP.GE.AND P5, PT, R74, UR13, PT ;  /* 0x0000000d4a007c0c */ /* 0x000fc4000bfa6270 */
[C---:B------:R-:W-:Y:S02]  /*1e40*/  IADD3 R74, P0, R14.reuse, R94, RZ ;  /* 0x0000005e0e4a7210 */ /* 0x040fe40007f1e0ff */
[----:B------:R-:W-:Y:S02]  /*1e50*/  PRMT R95, RZ, 0x7610, R95 ;  /* 0x00007610ff5f7816 */ /* 0x000fe4000000005f */
[----:B------:R-:W-:Y:S02]  /*1e60*/  PRMT R116, RZ, 0x7610, R116 ;  /* 0x00007610ff747816 */ /* 0x000fe40000000074 */
[-C--:B------:R-:W-:Y:S02]  /*1e70*/  LEA.HI.X.SX32 R77, R17, R108.reuse, 0x1, P6 ;  /* 0x0000006c114d7211 */ /* 0x080fe400030f0eff */
[----:B------:R-:W-:Y:S02]  /*1e80*/  LEA.HI.X.SX32 R75, R14, R108, 0x1, P0 ;  /* 0x0000006c0e4b7211 */ /* 0x000fe400000f0eff */
[-C--:B0-----:R-:W-:Y:S01]  /*1e90*/  IADD3 R72, P6, R18, R94.reuse, RZ ;  /* 0x0000005e12487210 */ /* 0x081fe20007fde0ff */
[----:B------:R0:W5:Y:S01]  /*1ea0*/  @!P1 LDG.E.U8 R95, desc[UR16][R76.64] ;  /* 0x000000104c5f9981 */ /* 0x000162000c1e1100 */
[----:B-1----:R-:W-:-:S03]  /*1eb0*/  IADD3 R70, P1, R15, R94, RZ ;  /* 0x0000005e0f467210 */ /* 0x002fc60007f3e0ff */
[----:B------:R1:W5:Y:S01]  /*1ec0*/  @!P2 LDG.E.U8 R116, desc[UR16][R74.64] ;  /* 0x000000104a74a981 */ /* 0x000362000c1e1100 */
[----:B------:R-:W-:Y:S02]  /*1ed0*/  IADD3 R78, P2, R19, R94, RZ ;  /* 0x0000005e134e7210 */ /* 0x000fe40007f5e0ff */
[----:B------:R-:W-:Y:S02]  /*1ee0*/  PRMT R118, RZ, 0x7610, R118 ;  /* 0x00007610ff767816 */ /* 0x000fe40000000076 */
[----:B------:R-:W-:Y:S02]  /*1ef0*/  PRMT R99, RZ, 0x7610, R99 ;  /* 0x00007610ff637816 */ /* 0x000fe40000000063 */
[----:B------:R-:W-:Y:S02]  /*1f00*/  PRMT R97, RZ, 0x7610, R97 ;  /* 0x00007610ff617816 */ /* 0x000fe40000000061 */
[-C--:B------:R-:W-:Y:S02]  /*1f10*/  LEA.HI.X.SX32 R73, R18, R108.reuse, 0x1, P6 ;  /* 0x0000006c12497211 */ /* 0x080fe400030f0eff */
[----:B------:R-:W-:-:S02]  /*1f20*/  LEA.HI.X.SX32 R71, R15, R108, 0x1, P1 ;  /* 0x0000006c0f477211 */ /* 0x000fc400008f0eff */
[----:B------:R-:W-:Y:S01]  /*1f30*/  LEA.HI.X.SX32 R79, R19, R108, 0x1, P2 ;  /* 0x0000006c134f7211 */ /* 0x000fe200010f0eff */
[----:B------:R-:W5:Y:S01]  /*1f40*/  @!P3 LDG.E.U8 R118, desc[UR16][R72.64] ;  /* 0x000000104876b981 */ /* 0x000f62000c1e1100 */
[----:B------:R-:W-:-:S03]  /*1f50*/  IADD3 RZ, P1, R110, R67, RZ ;  /* 0x000000436eff7210 */ /* 0x000fc60007f3e0ff */
[----:B------:R1:W5:Y:S04]  /*1f60*/  @!P4 LDG.E.U8 R99, desc[UR16][R70.64] ;  /* 0x000000104663c981 */ /* 0x000368000c1e1100 */
[----:B------:R-:W5:Y:S01]  /*1f70*/  @!P5 LDG.E.U8 R97, desc[UR16][R78.64] ;  /* 0x000000104e61d981 */ /* 0x000f62000c1e1100 */
[----:B------:R-:W-:Y:S01]  /*1f80*/  BAR.SYNC.DEFER_BLOCKING 0x0 ;  /* 0x0000000000007b1d */ /* 0x000fe20000010000 */
[----:B0-----:R-:W-:Y:S01]  /*1f90*/  IMAD.X R77, R7, 0x1, R96, P1 ;  /* 0x00000001074d7824 */ /* 0x001fe200008e0660 */
[----:B------:R-:W-:Y:S02]  /*1fa0*/  IADD3 RZ, P1, R110, R65, RZ ;  /* 0x000000416eff7210 */ /* 0x000fe40007f3e0ff */
[----:B------:R-:W-:-:S03]  /*1fb0*/  ISETP.GE.AND P0, PT, R20, UR13, PT ;  /* 0x0000000d14007c0c */ /* 0x000fc6000bf06270 */
[----:B-1----:R-:W-:Y:S01]  /*1fc0*/  IMAD.X R75, R7, 0x1, R92, P1 ;  /* 0x00000001074b7824 */ /* 0x002fe200008e065c */
[C---:B------:R-:W-:Y:S01]  /*1fd0*/  IADD3 R70, P1, R110.reuse, R83, RZ ;  /* 0x000000536e467210 */ /* 0x040fe20007f3e0ff */
[----:B------:R-:W-:Y:S01]  /*1fe0*/  IMAD.IADD R76, R110, 0x1, R67 ;  /* 0x000000016e4c7824 */ /* 0x000fe200078e0243 */
[----:B------:R-:W-:-:S03]  /*1ff0*/  PRMT R107, RZ, 0x7610, R107 ;  /* 0x00007610ff6b7816 */ /* 0x000fc6000000006b */
[C---:B------:R-:W-:Y:S01]  /*2000*/  IMAD.X R71, R7.reuse, 0x1, R100, P1 ;  /* 0x0000000107477824 */ /* 0x040fe200008e0664 */
[C---:B------:R-:W-:Y:S02]  /*2010*/  IADD3 R80, P1, R110.reuse, R85, RZ ;  /* 0x000000556e507210 */ /* 0x040fe40007f3e0ff */
[----:B------:R-:W-:Y:S02]  /*2020*/  IADD3 R72, P2, R110, R69, RZ ;  /* 0x000000456e487210 */ /* 0x000fe40007f5e0ff */
[----:B------:R-:W-:Y:S01]  /*2030*/  PRMT R103, RZ, 0x7610, R103 ;  /* 0x00007610ff677816 */ /* 0x000fe20000000067 */
[C---:B------:R-:W-:Y:S02]  /*2040*/  IMAD.X R81, R7.reuse, 0x1, R102, P1 ;  /* 0x0000000107517824 */ /* 0x040fe400008e0666 */
[----:B------:R-:W-:Y:S01]  /*2050*/  IMAD.X R73, R7, 0x1, R98, P2 ;  /* 0x0000000107497824 */ /* 0x000fe200010e0662 */
[----:B------:R0:W5:Y:S01]  /*2060*/  @!P0 LDG.E.U8 R107, desc[UR16][R76.64] ;  /* 0x000000104c6b8981 */ /* 0x000162000c1e1100 */
[----:B------:R-:W-:-:S03]  /*2070*/  PRMT R101, RZ, 0x7610, R101 ;  /* 0x00007610ff657816 */ /* 0x000fc60000000065 */
[----:B------:R1:W5:Y:S01]  /*2080*/  @!P0 LDG.E.U8 R103, desc[UR16][R72.64] ;  /* 0x0000001048678981 */ /* 0x000362000c1e1100 */
[----:B------:R-:W-:-:S03]  /*2090*/  PRMT R113, RZ, 0x7610, R113 ;  /* 0x00007610ff717816 */ /* 0x000fc60000000071 */
[----:B------:R1:W5:Y:S01]  /*20a0*/  @!P0 LDG.E.U8 R101, desc[UR16][R70.64] ;  /* 0x0000001046658981 */ /* 0x000362000c1e1100 */
[----:B0-----:R-:W-:-:S05]  /*20b0*/  IADD3 R76, P1, R110, R89, RZ ;  /* 0x000000596e4c7210 */ /* 0x001fca0007f3e0ff */
[C---:B------:R-:W-:Y:S01]  /*20c0*/  IMAD.X R77, R7.reuse, 0x1, R106, P1 ;  /* 0x00000001074d7824 */ /* 0x040fe200008e066a */
[C---:B-1----:R-:W-:Y:S02]  /*20d0*/  IADD3 R72, P1, R110.reuse, R55, RZ ;  /* 0x000000376e487210 */ /* 0x042fe40007f3e0ff */
[----:B------:R-:W-:Y:S02]  /*20e0*/  PRMT R109, RZ, 0x7610, R109 ;  /* 0x00007610ff6d7816 */ /* 0x000fe4000000006d */
[----:B------:R0:W5:Y:S01]  /*20f0*/  @!P0 LDG.E.U8 R113, desc[UR16][R76.64] ;  /* 0x000000104c718981 */ /* 0x000162000c1e1100 */
[C---:B------:R-:W-:Y:S01]  /*2100*/  IMAD.X R73, R7.reuse, 0x1, R64, P1 ;  /* 0x0000000107497824 */ /* 0x040fe200008e0640 */
[C---:B------:R-:W-:Y:S01]  /*2110*/  IADD3 R70, P1, R110.reuse, R57, RZ ;  /* 0x000000396e467210 */ /* 0x040fe20007f3e0ff */
[C---:B------:R-:W-:Y:S01]  /*2120*/  IMAD.IADD R74, R110.reuse, 0x1, R65 ;  /* 0x000000016e4a7824 */ /* 0x040fe200078e0241 */
[----:B------:R-:W-:Y:S01]  /*2130*/  PRMT R105, RZ, 0x7610, R105 ;  /* 0x00007610ff697816 */ /* 0x000fe20000000069 */
[----:B------:R1:W5:Y:S02]  /*2140*/  @!P0 LDG.E.U8 R109, desc[UR16][R80.64] ;  /* 0x00000010506d8981 */ /* 0x000364000c1e1100 */
[----:B------:R-:W-:Y:S01]  /*2150*/  IMAD.X R71, R7, 0x1, R68, P1 ;  /* 0x0000000107477824 */ /* 0x000fe200008e0644 */
[----:B0-----:R-:W-:-:S02]  /*2160*/  IADD3 R76, P1, R110, R58, RZ ;  /* 0x0000003a6e4c7210 */ /* 0x001fc40007f3e0ff */
[----:B------:R0:W5:Y:S01]  /*2170*/  @!P0 LDG.E.U8 R105, desc[UR16][R74.64] ;  /* 0x000000104a698981 */ /* 0x000162000c1e1100 */
[C---:B------:R-:W-:Y:S02]  /*2180*/  IADD3 R78, P2, R110.reuse, R87, RZ ;  /* 0x000000576e4e7210 */ /* 0x040fe40007f5e0ff */
[----:B------:R-:W-:Y:S01]  /*2190*/  PRMT R119, RZ, 0x7610, R119 ;  /* 0x00007610ff777816 */ /* 0x000fe20000000077 */
[C---:B------:R-:W-:Y:S01]  /*21a0*/  IMAD.X R77, R7.reuse, 0x1, R82, P1 ;  /* 0x00000001074d7824 */ /* 0x040fe200008e0652 */
[C---:B-1----:R-:W-:Y:S01]  /*21b0*/  IADD3 R80, P1, R110.reuse, R61, RZ ;  /* 0x0000003d6e507210 */ /* 0x042fe20007f3e0ff */
[C---:B------:R-:W-:Y:S01]  /*21c0*/  IMAD.X R79, R7.reuse, 0x1, R104, P2 ;  /* 0x00000001074f7824 */ /* 0x040fe200010e0668 */
[----:B------:R-:W-:Y:S02]  /*21d0*/  PRMT R111, RZ, 0x7610, R111 ;  /* 0x00007610ff6f7816 */ /* 0x000fe4000000006f */
[----:B------:R-:W-:Y:S01]  /*21e0*/  PRMT R117, RZ, 0x7610, R117 ;  /* 0x00007610ff757816 */ /* 0x000fe20000000075 */
[----:B------:R1:W5:Y:S01]  /*21f0*/  @!P0 LDG.E.U8 R119, desc[UR16][R70.64] ;  /* 0x0000001046778981 */ /* 0x000362000c1e1100 */
[----:B0-----:R-:W-:Y:S01]  /*2200*/  IADD3 R74, P2, R110, R56, RZ ;  /* 0x000000386e4a7210 */ /* 0x001fe20007f5e0ff */
[C---:B------:R-:W-:Y:S01]  /*2210*/  IMAD.X R81, R7.reuse, 0x1, R88, P1 ;  /* 0x0000000107517824 */ /* 0x040fe200008e0658 */
[----:B------:R-:W-:Y:S01]  /*2220*/  PRMT R115, RZ, 0x7610, R115 ;  /* 0x00007610ff737816 */ /* 0x000fe20000000073 */
[----:B------:R0:W5:Y:S02]  /*2230*/  @!P0 LDG.E.U8 R111, desc[UR16][R78.64] ;  /* 0x000000104e6f8981 */ /* 0x000164000c1e1100 */
[----:B------:R-:W-:-:S02]  /*2240*/  IMAD.X R75, R7, 0x1, R66, P2 ;  /* 0x00000001074b7824 */ /* 0x000fc400010e0642 */
[----:B------:R0:W5:Y:S01]  /*2250*/  @!P0 LDG.E.U8 R117, desc[UR16][R72.64] ;  /* 0x0000001048758981 */ /* 0x000162000c1e1100 */
[C---:B-1----:R-:W-:Y:S02]  /*2260*/  IADD3 R70, P1, R110.reuse, R63, RZ ;  /* 0x0000003f6e467210 */ /* 0x042fe40007f3e0ff */
[----:B------:R-:W-:Y:S01]  /*2270*/  PRMT R120, RZ, 0x7610, R120 ;  /* 0x00007610ff787816 */ /* 0x000fe20000000078 */
[----:B------:R1:W5:Y:S01]  /*2280*/  @!P0 LDG.E.U8 R115, desc[UR16][R74.64] ;  /* 0x000000104a738981 */ /* 0x000362000c1e1100 */
[C---:B0-----:R-:W-:Y:S01]  /*2290*/  IADD3 R78, P2, R110.reuse, R59, RZ ;  /* 0x0000003b6e4e7210 */ /* 0x041fe20007f5e0ff */
[----:B------:R-:W-:Y:S01]  /*22a0*/  IMAD.X R71, R7, 0x1, R90, P1 ;  /* 0x0000000107477824 */ /* 0x000fe200008e065a */
[----:B------:R-:W-:-:S03]  /*22b0*/  IADD3 R72, P1, R110, R60, RZ ;  /* 0x0000003c6e487210 */ /* 0x000fc60007f3e0ff */
[C---:B------:R-:W-:Y:S01]  /*22c0*/  IMAD.X R79, R7.reuse, 0x1, R84, P2 ;  /* 0x00000001074f7824 */ /* 0x040fe200010e0654 */
[----:B------:R-:W-:Y:S01]  /*22d0*/  PRMT R125, RZ, 0x7610, R125 ;  /* 0x00007610ff7d7816 */ /* 0x000fe2000000007d */
[----:B------:R0:W5:Y:S01]  /*22e0*/  @!P0 LDG.E.U8 R120, desc[UR16][R76.64] ;  /* 0x000000104c788981 */ /* 0x000162000c1e1100 */
[----:B------:R-:W-:Y:S01]  /*22f0*/  IMAD.X R73, R7, 0x1, R86, P1 ;  /* 0x0000000107497824 */ /* 0x000fe200008e0656 */
[----:B-1----:R-:W-:-:S03]  /*2300*/  IADD3 R74, P1, R110, R10, RZ ;  /* 0x0000000a6e4a7210 */ /* 0x002fc60007f3e0ff */
[----:B------:R1:W5:Y:S01]  /*2310*/  @!P0 LDG.E.U8 R125, desc[UR16][R78.64] ;  /* 0x000000104e7d8981 */ /* 0x000362000c1e1100 */
[----:B------:R-:W-:Y:S02]  /*2320*/  PRMT R123, RZ, 0x7610, R123 ;  /* 0x00007610ff7b7816 */ /* 0x000fe4000000007b */
[----:B------:R-:W-:Y:S01]  /*2330*/  PRMT R121, RZ, 0x7610, R121 ;  /* 0x00007610ff797816 */ /* 0x000fe20000000079 */
[----:B------:R-:W-:Y:S01]  /*2340*/  IMAD.X R75, R7, 0x1, R62, P1 ;  /* 0x00000001074b7824 */ /* 0x000fe200008e063e */
[----:B0-----:R-:W-:Y:S02]  /*2350*/  PRMT R77, RZ, 0x7610, R77 ;  /* 0x00007610ff4d7816 */ /* 0x001fe4000000004d */
[----:B------:R-:W5:Y:S01]  /*2360*/  @!P0 LDG.E.U8 R123, desc[UR16][R80.64] ;  /* 0x00000010507b8981 */ /* 0x000f62000c1e1100 */
[----:B-1----:R-:W-:-:S03]  /*2370*/  PRMT R79, RZ, 0x7610, R79 ;  /* 0x00007610ff4f7816 */ /* 0x002fc6000000004f */
[----:B------:R-:W5:Y:S04]  /*2380*/  @!P0 LDG.E.U8 R121, desc[UR16][R70.64] ;  /* 0x0000001046798981 */ /* 0x000f68000c1e1100 */
[----:B------:R-:W5:Y:S04]  /*2390*/  @!P0 LDG.E.U8 R77, desc[UR16][R72.64] ;  /* 0x00000010484d8981 */ /* 0x000f68000c1e1100 */
[----:B------:R-:W5:Y:S01]  /*23a0*/  @!P0 LDG.E.U8 R79, desc[UR16][R74.64] ;  /* 0x000000104a4f8981 */ /* 0x000f62000c1e1100 */
[----:B------:R-:W-:-:S04]  /*23b0*/  USHF.L.U32 UR6, UR14, 0x5, URZ ;  /* 0x000000050e067899 */ /* 0x000fc8000800063f */
[----:B------:R-:W-:-:S04]  /*23c0*/  ULOP3.LUT UR6, UR6, 0x180, URZ, 0xc0, !UPT ;  /* 0x0000018006067892 */ /* 0x000fc8000f8ec03f */
[----:B------:R-:W-:-:S04]  /*23d0*/  ULEA.HI UR6, UR12, UR6, URZ, 0x1c ;  /* 0x000000060c067291 */ /* 0x000fc8000f8fe03f */
[----:B------:R-:W-:Y:S01]  /*23e0*/  ULOP3.LUT UR6, UR6, 0x3fff, URZ, 0xc0, !UPT ;  /* 0x00003fff06067892 */ /* 0x000fe2000f8ec03f */
[----:B------:R-:W-:Y:S01]  /*23f0*/  UMOV UR20, UR4 ;  /* 0x0000000400147c82 */ /* 0x000fe20008000000 */
[----:B------:R-:W-:Y:S01]  /*2400*/  UMOV UR21, 0x80000020 ;  /* 0x8000002000157882 */ /* 0x000fe20000000000 */
[----:B------:R-:W-:-:S04]  /*2410*/  UMOV UR23, 0x80000020 ;  /* 0x8000002000177882 */ /* 0x000fc80000000000 */
[----:B------:R-:W-:Y:S01]  /*2420*/  UMOV UR22, UR6 ;  /* 0x0000000600167c82 */ /* 0x000fe20008000000 */
[----:B--2---:R0:W-:Y:S04]  /*2430*/  STS.U8 [R9+UR12+0x2000], R112 ;  /* 0x0020007009007988 */ /* 0x0041e8000800000c */
[----:B---3--:R0:W-:Y:S04]  /*2440*/  STS.U8 [R9+UR12+0x2008], R114 ;  /* 0x0020087209007988 */ /* 0x0081e8000800000c */
[----:B----4-:R0:W-:Y:S04]  /*2450*/  STS.U8 [R6+UR12+0x2000], R93 ;  /* 0x0020005d06007988 */ /* 0x0101e8000800000c */
[----:B-----5:R0:W-:Y:S04]  /*2460*/  STS.U8 [R6+UR12+0x2008], R95 ;  /* 0x0020085f06007988 */ /* 0x0201e8000800000c */
[----:B------:R0:W-:Y:S04]  /*2470*/  STS.U8 [R5+UR12+0x2000], R116 ;  /* 0x0020007405007988 */ /* 0x0001e8000800000c */
[----:B------:R0:W-:Y:S04]  /*2480*/  STS.U8 [R5+UR12+0x2008], R118 ;  /* 0x0020087605007988 */ /* 0x0001e8000800000c */
[----:B------:R0:W-:Y:S04]  /*2490*/  STS.U8 [R4+UR12+0x2000], R99 ;  /* 0x0020006304007988 */ /* 0x0001e8000800000c */
[----:B------:R0:W-:Y:S04]  /*24a0*/  STS.U8 [R4+UR12+0x2008], R97 ;  /* 0x0020086104007988 */ /* 0x0001e8000800000c */
[----:B------:R0:W-:Y:S04]  /*24b0*/  STS.U8 [R8+UR12+0xa00], R107 ;  /* 0x000a006b08007988 */ /* 0x0001e8000800000c */
[----:B------:R0:W-:Y:S04]  /*24c0*/  STS.U8 [R8+UR12+0x800], R103 ;  /* 0x0008006708007988 */ /* 0x0001e8000800000c */
[----:B------:R0:W-:Y:S04]  /*24d0*/  STS.U8 [R8+UR12+0x600], R101 ;  /* 0x0006006508007988 */ /* 0x0001e8000800000c */
[----:B------:R0:W-:Y:S04]  /*24e0*/  STS.U8 [R8+UR12], R113 ;  /* 0x0000007108007988 */ /* 0x0001e8000800000c */
[----:B------:R0:W-:Y:S04]  /*24f0*/  STS.U8 [R8+UR12+0x400], R109 ;  /* 0x0004006d08007988 */ /* 0x0001e8000800000c */
        /* <DEDUP_REMOVED lines=10> */
[----:B------:R0:W-:Y:S01]  /*25a0*/  STS.U8 [R8+UR12+0x1e00], R79 ;  /* 0x001e004f08007988 */ /* 0x0001e2000800000c */
[----:B------:R1:W-:Y:S06]  /*25b0*/  MEMBAR.ALL.CTA ;  /* 0x0000000000007992 */ /* 0x0003ec0000008000 */
[----:B-1----:R-:W1:Y:S02]  /*25c0*/  FENCE.VIEW.ASYNC.S ;  /* 0x00000000000073c6 */ /* 0x002e640000000000 */
[----:B-1----:R-:W-:Y:S06]  /*25d0*/  BAR.SYNC.DEFER_BLOCKING 0x0 ;  /* 0x0000000000007b1d */ /* 0x002fec0000010000 */
[----:B------:R-:W-:-:S06]  /*25e0*/  WARPGROUP.ARRIVE ;  /* 0x00000000000079c5 */ /* 0x000fcc0000000000 */
[----:B------:R-:W-:Y:S01]  /*25f0*/  QGMMA.64x32x32.F32.E4M3.E4M3 R24, gdesc[UR20], R24 ;  /* 0x00600000141879f3 */ /* 0x000fe20008700818 */
[----:B------:R-:W-:Y:S01]  /*2600*/  UMOV UR10, 0xfffffffe ;  /* 0xfffffffe000a7882 */ /* 0x000fe20000000000 */
[----:B------:R-:W-:Y:S01]  /*2610*/  UMOV UR11, 0x7fffffdf ;  /* 0x7fffffdf000b7882 */ /* 0x000fe20000000000 */
[----:B------:R-:W-:Y:S02]  /*2620*/  UMOV UR7, URZ ;  /* 0x0000003f00077c82 */ /* 0x000fe40008000000 */
[----:B------:R-:W-:Y:S02]  /*2630*/  UIADD3.64 UR10, UR6, -UR10, URZ ;  /* 0x8000000a060a7297 */ /* 0x000fe4000fffe03f */
[----:B------:R-:W-:Y:S02]  /*2640*/  USHF.R.S32.HI UR6, URZ, 0x1f, UR15 ;  /* 0x0000001f3f067899 */ /* 0x000fe4000801140f */
[----:B------:R-:W-:Y:S01]  /*2650*/  IADD3 R57, P4, R57, UR15, RZ ;  /* 0x0000000f39397c10 */ /* 0x000fe2000ff9e0ff */
[----:B------:R-:W-:-:S03]  /*2660*/  VIADD R91, R91, 0xffffffff ;  /* 0xffffffff5b5b7836 */ /* 0x000fc60000000000 */
[----:B------:R-:W-:Y:S02]  /*2670*/  IADD3.X R68, R68, UR6, RZ, P4, !PT ;  /* 0x0000000644447c10 */ /* 0x000fe4000a7fe4ff */
[----:B------:R-:W-:Y:S01]  /*2680*/  IADD3 R67, P4, R67, UR15, RZ ;  /* 0x0000000f43437c10 */ /* 0x000fe2000ff9e0ff */
[----:B------:R-:W-:Y:S01]  /*2690*/  QGMMA.64x32x32.F32.E4M3.E4M3 R24, gdesc[UR8], R24, gsb0 ;  /* 0x00600000081879f3 */ /* 0x000fe20008000818 */
[----:B------:R-:W-:Y:S02]  /*26a0*/  IADD3 R10, P1, R10, UR15, RZ ;  /* 0x0000000f0a0a7c10 */ /* 0x000fe4000ff3e0ff */
[----:B------:R-:W-:Y:S02]  /*26b0*/  IADD3 R55, P2, R55, UR15, RZ ;  /* 0x0000000f37377c10 */ /* 0x000fe4000ff5e0ff */
[----:B------:R-:W-:Y:S02]  /*26c0*/  IADD3.X R96, R96, UR6, RZ, P4, !PT ;  /* 0x0000000660607c10 */ /* 0x000fe4000a7fe4ff */
[----:B------:R-:W-:-:S02]  /*26d0*/  ISETP.NE.U32.AND P4, PT, R91, RZ, PT ;  /* 0x000000ff5b00720c */ /* 0x000fc40003f85070 */
[----:B------:R-:W-:Y:S02]  /*26e0*/  IADD3 R56, P3, R56, UR15, RZ ;  /* 0x0000000f38387c10 */ /* 0x000fe4000ff7e0ff */
[----:B------:R-:W-:Y:S02]  /*26f0*/  IADD3.X R62, R62, UR6, RZ, P1, !PT ;  /* 0x000000063e3e7c10 */ /* 0x000fe40008ffe4ff */
[----:B------:R-:W-:Y:S02]  /*2700*/  IADD3.X R64, R64, UR6, RZ, P2, !PT ;  /* 0x0000000640407c10 */ /* 0x000fe400097fe4ff */
[----:B------:R-:W-:Y:S02]  /*2710*/  IADD3 R58, P5, R58, UR15, RZ ;  /* 0x0000000f3a3a7c10 */ /* 0x000fe4000ffbe0ff */
[----:B------:R-:W-:Y:S02]  /*2720*/  IADD3 R59, P6, R59, UR15, RZ ;  /* 0x0000000f3b3b7c10 */ /* 0x000fe4000ffde0ff */
[----:B------:R-:W-:-:S02]  /*2730*/  IADD3 R60, P0, R60, UR15, RZ ;  /* 0x0000000f3c3c7c10 */ /* 0x000fc4000ff1e0ff */
[----:B------:R-:W-:Y:S02]  /*2740*/  IADD3 R61, P1, R61, UR15, RZ ;  /* 0x0000000f3d3d7c10 */ /* 0x000fe4000ff3e0ff */
[----:B------:R-:W-:Y:S02]  /*2750*/  IADD3 R63, P2, R63, UR15, RZ ;  /* 0x0000000f3f3f7c10 */ /* 0x000fe4000ff5e0ff */
[----:B------:R-:W-:Y:S02]  /*2760*/  IADD3.X R66, R66, UR6, RZ, P3, !PT ;  /* 0x0000000642427c10 */ /* 0x000fe40009ffe4ff */
[----:B------:R-:W-:Y:S02]  /*2770*/  IADD3 R65, P3, R65, UR15, RZ ;  /* 0x0000000f41417c10 */ /* 0x000fe4000ff7e0ff */
[----:B------:R-:W-:Y:S02]  /*2780*/  IADD3.X R82, R82, UR6, RZ, P5, !PT ;  /* 0x0000000652527c10 */ /* 0x000fe4000affe4ff */
[----:B------:R-:W-:-:S02]  /*2790*/  IADD3.X R84, R84, UR6, RZ, P6, !PT ;  /* 0x0000000654547c10 */ /* 0x000fc4000b7fe4ff */
[----:B------:R-:W-:Y:S02]  /*27a0*/  IADD3.X R86, R86, UR6, RZ, P0, !PT ;  /* 0x0000000656567c10 */ /* 0x000fe400087fe4ff */
[----:B------:R-:W-:Y:S02]  /*27b0*/  IADD3.X R88, R88, UR6, RZ, P1, !PT ;  /* 0x0000000658587c10 */ /* 0x000fe40008ffe4ff */
[----:B------:R-:W-:Y:S02]  /*27c0*/  IADD3.X R90, R90, UR6, RZ, P2, !PT ;  /* 0x000000065a5a7c10 */ /* 0x000fe400097fe4ff */
[----:B------:R-:W-:Y:S02]  /*27d0*/  IADD3 R69, P5, R69, UR15, RZ ;  /* 0x0000000f45457c10 */ /* 0x000fe4000ffbe0ff */
[----:B------:R-:W-:Y:S02]  /*27e0*/  IADD3 R83, P6, R83, UR15, RZ ;  /* 0x0000000f53537c10 */ /* 0x000fe4000ffde0ff */
[----:B------:R-:W-:-:S02]  /*27f0*/  IADD3 R85, P0, R85, UR15, RZ ;  /* 0x0000000f55557c10 */ /* 0x000fc4000ff1e0ff */
[----:B------:R-:W-:Y:S02]  /*2800*/  IADD3 R87, P1, R87, UR15, RZ ;  /* 0x0000000f57577c10 */ /* 0x000fe4000ff3e0ff */
[----:B------:R-:W-:Y:S02]  /*2810*/  IADD3 R89, P2, R89, UR15, RZ ;  /* 0x0000000f59597c10 */ /* 0x000fe4000ff5e0ff */
[----:B------:R-:W-:Y:S01]  /*2820*/  IADD3.X R92, R92, UR6, RZ, P3, !PT ;  /* 0x000000065c5c7c10 */ /* 0x000fe20009ffe4ff */
[----:B------:R-:W-:Y:S01]  /*2830*/  UIADD3 UR13, UR13, -0x40, URZ ;  /* 0xffffffc00d0d7890 */ /* 0x000fe2000fffe03f */
[----:B------:R-:W-:Y:S02]  /*2840*/  IADD3 R94, P3, R12, R94, RZ ;  /* 0x0000005e0c5e7210 */ /* 0x000fe40007f7e0ff */
[----:B------:R-:W-:Y:S02]  /*2850*/  IADD3.X R98, R98, UR6, RZ, P5, !PT ;  /* 0x0000000662627c10 */ /* 0x000fe4000affe4ff */
[----:B------:R-:W-:-:S02]  /*2860*/  IADD3.X R100, R100, UR6, RZ, P6, !PT ;  /* 0x0000000664647c10 */ /* 0x000fc4000b7fe4ff */
[----:B------:R-:W-:Y:S02]  /*2870*/  IADD3.X R102, R102, UR6, RZ, P0, !PT ;  /* 0x0000000666667c10 */ /* 0x000fe400087fe4ff */
[----:B------:R-:W-:Y:S01]  /*2880*/  IADD3.X R104, R104, UR6, RZ, P1, !PT ;  /* 0x0000000668687c10 */ /* 0x000fe20008ffe4ff */
[----:B------:R-:W-:Y:S02]  /*2890*/  WARPGROUP.DEPBAR.LE gsb0, 0x0 ;  /* 0x00008000000079c5 */ /* 0x000fe40000010000 */
[----:B------:R-:W-:Y:S02]  /*28a0*/  IADD3.X R106, R106, UR6, RZ, P2, !PT ;  /* 0x000000066a6a7c10 */ /* 0x000fe400097fe4ff */
[----:B------:R-:W-:Y:S01]  /*28b0*/  LEA.HI.X.SX32 R108, R12, R108, 0x1, P3 ;  /* 0x0000006c0c6c7211 */ /* 0x000fe200018f0eff */
[----:B0-----:R-:W-:Y:S06]  /*28c0*/  @P4 BRA `(.L_x_1) ;  /* 0xfffffff000ec4947 */ /* 0x001fec000383ffff */
.L_x_0:
[----:B------:R-:W-:Y:S01]  /*28d0*/  F2FP.SATFINITE.E4M3.F32.PACK_AB_MERGE_C R24, R25, R24, RZ ;  /* 0x000000181918723e */ /* 0x000fe200048070ff */
[----:B------:R-:W-:Y:S01]  /*28e0*/  IMAD.SHL.U32 R0, R0, 0x2, RZ ;  /* 0x0000000200007824 */ /* 0x000fe200078e00ff */
[----:B------:R-:W-:Y:S01]  /*28f0*/  F2FP.SATFINITE.E4M3.F32.PACK_AB_MERGE_C R32, R33, R32, RZ ;  /* 0x000000202120723e */ /* 0x000fe200048070ff */
[----:B------:R-:W-:Y:S01]  /*2900*/  BAR.SYNC.DEFER_BLOCKING 0x0 ;  /* 0x0000000000007b1d */ /* 0x000fe20000010000 */
[----:B------:R-:W-:Y:S02]  /*2910*/  F2FP.SATFINITE.E4M3.F32.PACK_AB_MERGE_C R28, R29, R28, RZ ;  /* 0x0000001c1d1c723e */ /* 0x000fe400048070ff */
[----:B------:R-:W-:Y:S02]  /*2920*/  LOP3.LUT R24, R24, 0xffff, RZ, 0xc0, !PT ;  /* 0x0000ffff18187812 */ /* 0x000fe400078ec0ff */
[----:B------:R-:W-:Y:S01]  /*2930*/  LOP3.LUT R32, R32, 0xffff, RZ, 0xc0, !PT ;  /* 0x0000ffff20207812 */ /* 0x000fe200078ec0ff */
[----:B------:R-:W-:Y:S01]  /*2940*/  ULDC.64 UR6, c[0x0][0x228] ;  /* 0x00008a0000067ab9 */ /* 0x000fe20000000a00 */
[----:B------:R-:W-:Y:S01]  /*2950*/  LOP3.LUT R5, R28, 0xffff, RZ, 0xc0, !PT ;  /* 0x0000ffff1c057812 */ /* 0x000fe200078ec0ff */
[----:B------:R-:W-:Y:S01]  /*2960*/  ULDC UR4, c[0x0][0x244] ;  /* 0x0000910000047ab9 */ /* 0x000fe20000000800 */
[----:B------:R-:W-:-:S02]  /*2970*/  F2FP.SATFINITE.E4M3.F32.PACK_AB_MERGE_C R26, R27, R26, RZ ;  /* 0x0000001a1b1a723e */ /* 0x000fc400048070ff */
[----:B------:R-:W-:Y:S01]  /*2980*/  F2FP.SATFINITE.E4M3.F32.PACK_AB_MERGE_C R30, R31, R30, RZ ;  /* 0x0000001e1f1e723e */ /* 0x000fe200048070ff */
[----:B------:R-:W0:Y:S01]  /*2990*/  LDC R27, c[0x0][0x248] ;  /* 0x00009200ff1b7b82 */ /* 0x000e220000000800 */
[----:B------:R-:W-:Y:S02]  /*29a0*/  F2FP.SATFINITE.E4M3.F32.PACK_AB_MERGE_C R34, R35, R34, RZ ;  /* 0x000000222322723e */ /* 0x000fe400048070ff */
[----:B------:R-:W-:Y:S02]  /*29b0*/  LOP3.LUT R8, R3, 0x80, R0, 0xf8, !PT ;  /* 0x0000008003087812 */ /* 0x000fe400078ef800 */
[----:B------:R-:W-:Y:S02]  /*29c0*/  PRMT R3, R32, 0x3340, R1 ;  /* 0x0000334020037816 */ /* 0x000fe40000000001 */
[----:B------:R-:W-:Y:S02]  /*29d0*/  PRMT R0, R24, 0x3340, R5 ;  /* 0x0000334018007816 */ /* 0x000fe40000000005 */
[----:B------:R-:W-:-:S02]  /*29e0*/  LOP3.LUT R26, R26, 0xffff, RZ, 0xc0, !PT ;  /* 0x0000ffff1a1a7812 */ /* 0x000fc400078ec0ff */
[----:B------:R-:W-:Y:S02]  /*29f0*/  LOP3.LUT R7, R30, 0xffff, RZ, 0xc0, !PT ;  /* 0x0000ffff1e077812 */ /* 0x000fe400078ec0ff */
[----:B------:R-:W-:Y:S02]  /*2a00*/  LOP3.LUT R34, R34, 0xffff, RZ, 0xc0, !PT ;  /* 0x0000ffff22227812 */ /* 0x000fe400078ec0ff */
[----:B------:R-:W-:Y:S02]  /*2a10*/  PRMT R9, R0, 0x5410, R3 ;  /* 0x0000541000097816 */ /* 0x000fe40000000003 */
[----:B------:R-:W-:Y:S02]  /*2a20*/  SHF.R.U32.HI R4, RZ, 0x8, R5 ;  /* 0x00000008ff047819 */ /* 0x000fe40000011605 */
[----:B------:R-:W-:Y:S02]  /*2a30*/  SHF.R.U32.HI R0, RZ, 0x8, R24 ;  /* 0x00000008ff007819 */ /* 0x000fe40000011618 */
[----:B------:R-:W-:-:S02]  /*2a40*/  SHF.R.U32.HI R6, RZ, 0x8, R32 ;  /* 0x00000008ff067819 */ /* 0x000fc40000011620 */
[--C-:B------:R-:W-:Y:S01]  /*2a50*/  PRMT R10, R26, 0x3340, R7.reuse ;  /* 0x000033401a0a7816 */ /* 0x100fe20000000007 */
[-C--:B0-----:R-:W-:Y:S01]  /*2a60*/  IMAD R12, R48, R27.reuse, RZ ;  /* 0x0000001b300c7224 */ /* 0x081fe200078e02ff */
[----:B------:R-:W-:Y:S01]  /*2a70*/  SHF.R.U32.HI R5, RZ, 0x8, R7 ;  /* 0x00000008ff057819 */ /* 0x000fe20000011607 */
[----:B------:R-:W-:Y:S01]  /*2a80*/  IMAD R14, R49, R27, RZ ;  /* 0x0000001b310e7224 */ /* 0x000fe200078e02ff */
[----:B------:R-:W-:Y:S02]  /*2a90*/  SHF.R.U32.HI R3, RZ, 0x8, R26 ;  /* 0x00000008ff037819 */ /* 0x000fe4000001161a */
[----:B------:R-:W-:Y:S02]  /*2aa0*/  SHF.R.U32.HI R7, RZ, 0x8, R34 ;  /* 0x00000008ff077819 */ /* 0x000fe40000011622 */
[----:B------:R-:W-:Y:S02]  /*2ab0*/  LOP3.LUT R4, R4, 0xffff, RZ, 0xc0, !PT ;  /* 0x0000ffff04047812 */ /* 0x000fe400078ec0ff */
[----:B------:R-:W-:-:S02]  /*2ac0*/  LOP3.LUT R11, R0, 0xffff, RZ, 0xc0, !PT ;  /* 0x0000ffff000b7812 */ /* 0x000fc400078ec0ff */
[----:B------:R-:W-:Y:S02]  /*2ad0*/  LOP3.LUT R6, R6, 0xffff, RZ, 0xc0, !PT ;  /* 0x0000ffff06067812 */ /* 0x000fe400078ec0ff */
[----:B------:R-:W-:Y:S02]  /*2ae0*/  LOP3.LUT R5, R5, 0xffff, RZ, 0xc0, !PT ;  /* 0x0000ffff05057812 */ /* 0x000fe400078ec0ff */
[----:B------:R-:W-:Y:S02]  /*2af0*/  LOP3.LUT R0, R3, 0xffff, RZ, 0xc0, !PT ;  /* 0x0000ffff03007812 */ /* 0x000fe400078ec0ff */
[----:B------:R-:W-:Y:S02]  /*2b00*/  LOP3.LUT R7, R7, 0xffff, RZ, 0xc0, !PT ;  /* 0x0000ffff07077812 */ /* 0x000fe400078ec0ff */
[----:B------:R-:W-:Y:S02]  /*2b10*/  F2FP.SATFINITE.E4M3.F32.PACK_AB_MERGE_C R36, R37, R36, RZ ;  /* 0x000000242524723e */ /* 0x000fe400048070ff */
[----:B------:R-:W-:-:S02]  /*2b20*/  PRMT R4, R11, 0x3340, R4 ;  /* 0x000033400b047816 */ /* 0x000fc40000000004 */
[--C-:B------:R-:W-:Y:S02]  /*2b30*/  PRMT R3, R6, 0x3340, R1.reuse ;  /* 0x0000334006037816 */ /* 0x100fe40000000001 */
[----:B------:R-:W-:Y:S02]  /*2b40*/  F2FP.SATFINITE.E4M3.F32.PACK_AB_MERGE_C R38, R39, R38, RZ ;  /* 0x000000262726723e */ /* 0x000fe400048070ff */
[----:B------:R-:W-:Y:S02]  /*2b50*/  PRMT R13, R34, 0x3340, R1 ;  /* 0x00003340220d7816 */ /* 0x000fe40000000001 */
[----:B------:R-:W-:Y:S02]  /*2b60*/  PRMT R0, R0, 0x3340, R5 ;  /* 0x0000334000007816 */ /* 0x000fe40000000005 */
[----:B------:R-:W-:Y:S02]  /*2b70*/  PRMT R7, R7, 0x3340, R2 ;  /* 0x0000334007077816 */ /* 0x000fe40000000002 */
[----:B------:R-:W-:-:S02]  /*2b80*/  LOP3.LUT R36, R36, 0xffff, RZ, 0xc0, !PT ;  /* 0x0000ffff24247812 */ /* 0x000fc400078ec0ff */
[----:B------:R-:W-:Y:S02]  /*2b90*/  PRMT R3, R4, 0x5410, R3 ;  /* 0x0000541004037816 */ /* 0x000fe40000000003 */
[----:B------:R-:W-:Y:S02]  /*2ba0*/  PRMT R13, R10, 0x5410, R13 ;  /* 0x000054100a0d7816 */ /* 0x000fe4000000000d */
[----:B------:R-:W-:Y:S02]  /*2bb0*/  PRMT R7, R0, 0x5410, R7 ;  /* 0x0000541000077816 */ /* 0x000fe40000000007 */
[----:B------:R-:W-:Y:S02]  /*2bc0*/  LOP3.LUT R38, R38, 0xffff, RZ, 0xc0, !PT ;  /* 0x0000ffff26267812 */ /* 0x000fe400078ec0ff */
[--C-:B------:R-:W-:Y:S02]  /*2bd0*/  PRMT R9, R9, 0x4210, R36.reuse ;  /* 0x0000421009097816 */ /* 0x100fe40000000024 */
[----:B------:R-:W-:-:S02]  /*2be0*/  PRMT R3, R3, 0x5210, R36 ;  /* 0x0000521003037816 */ /* 0x000fc40000000024 */
[----:B------:R-:W-:Y:S01]  /*2bf0*/  LOP3.LUT R0, R8, 0x20, RZ, 0x3c, !PT ;  /* 0x0000002008007812 */ /* 0x000fe200078e3cff */
[----:B------:R-:W-:Y:S01]  /*2c00*/  STS [R8+UR12], R9 ;  /* 0x0000000908007988 */ /* 0x000fe2000800080c */
[--C-:B------:R-:W-:Y:S02]  /*2c10*/  PRMT R13, R13, 0x4210, R38.reuse ;  /* 0x000042100d0d7816 */ /* 0x100fe40000000026 */
[----:B------:R-:W-:Y:S01]  /*2c20*/  PRMT R7, R7, 0x5210, R38 ;  /* 0x0000521007077816 */ /* 0x000fe20000000026 */
[----:B------:R-:W-:Y:S01]  /*2c30*/  STS [R8+UR12+0x100], R3 ;  /* 0x0001000308007988 */ /* 0x000fe2000800080c */
[C---:B------:R-:W-:Y:S01]  /*2c40*/  ISETP.GE.AND P0, PT, R54.reuse, UR6, PT ;  /* 0x0000000636007c0c */ /* 0x040fe2000bf06270 */
[----:B------:R-:W-:Y:S01]  /*2c50*/  IMAD R54, R54, UR4, RZ ;  /* 0x0000000436367c24 */ /* 0x000fe2000f8e02ff */
[----:B------:R-:W-:Y:S01]  /*2c60*/  ULDC.64 UR4, c[0x0][0x220] ;  /* 0x0000880000047ab9 */ /* 0x000fe20000000a00 */
[----:B------:R-:W-:Y:S01]  /*2c70*/  STS [R0+UR12+0x800], R13 ;  /* 0x0008000d00007988 */ /* 0x000fe2000800080c */
[C---:B------:R-:W-:Y:S01]  /*2c80*/  ISETP.LT.AND P3, PT, R22.reuse, UR7, !P0 ;  /* 0x0000000716007c0c */ /* 0x040fe2000c761270 */
[----:B------:R-:W-:Y:S01]  /*2c90*/  IMAD R22, R22, R27, RZ ;  /* 0x0000001b16167224 */ /* 0x000fe200078e02ff */
[C---:B------:R-:W-:Y:S01]  /*2ca0*/  IADD3 R21, P1, R54.reuse, UR4, RZ ;  /* 0x0000000436157c10 */ /* 0x040fe2000ff3e0ff */
[----:B------:R0:W-:Y:S01]  /*2cb0*/  STS [R0+UR12+0x900], R7 ;  /* 0x0009000700007988 */ /* 0x0001e2000800080c */
[----:B------:R-:W-:Y:S02]  /*2cc0*/  BAR.SYNC.DEFER_BLOCKING 0x0 ;  /* 0x0000000000007b1d */ /* 0x000fe40000010000 */
[----:B------:R-:W-:-:S02]  /*2cd0*/  LEA.HI.X.SX32 R25, R54, UR5, 0x1, P1 ;  /* 0x0000000536197c11 */ /* 0x000fc400088f0eff */
[C---:B------:R-:W-:Y:S02]  /*2ce0*/  IADD3 R4, P1, R22.reuse, R21, RZ ;  /* 0x0000001516047210 */ /* 0x040fe40007f3e0ff */
[C---:B------:R-:W-:Y:S01]  /*2cf0*/  ISETP.LT.AND P2, PT, R23.reuse, UR7, !P0 ;  /* 0x0000000717007c0c */ /* 0x040fe2000c741270 */
[----:B------:R-:W-:Y:S01]  /*2d00*/  IMAD R23, R23, R27, RZ ;  /* 0x0000001b17177224 */ /* 0x000fe200078e02ff */
[----:B------:R-:W-:Y:S01]  /*2d10*/  LEA.HI.X.SX32 R5, R22, R25, 0x1, P1 ;  /* 0x0000001916057211 */ /* 0x000fe200008f0eff */
[----:B0-----:R-:W-:Y:S01]  /*2d20*/  IMAD R0, R44, R27, RZ ;  /* 0x0000001b2c007224 */ /* 0x001fe200078e02ff */
[----:B------:R-:W-:Y:S01]  /*2d30*/  ISETP.LT.AND P1, PT, R50, UR7, !P0 ;  /* 0x0000000732007c0c */ /* 0x000fe2000c721270 */
[----:B------:R-:W-:Y:S01]  /*2d40*/  IMAD R22, R27, 0x40, R22 ;  /* 0x000000401b167824 */ /* 0x000fe200078e0216 */
[----:B------:R-:W-:Y:S02]  /*2d50*/  IADD3 R6, P4, R23, R21, RZ ;  /* 0x0000001517067210 */ /* 0x000fe40007f9e0ff */
[----:B------:R-:W-:-:S02]  /*2d60*/  ISETP.LT.AND P5, PT, R51, UR7, !P0 ;  /* 0x0000000733007c0c */ /* 0x000fc4000c7a1270 */
[----:B------:R-:W-:Y:S02]  /*2d70*/  LEA.HI.X.SX32 R7, R23, R25, 0x1, P4 ;  /* 0x0000001917077211 */ /* 0x000fe400020f0eff */
[C---:B------:R-:W-:Y:S01]  /*2d80*/  ISETP.LT.AND P4, PT, R41.reuse, UR7, !P0 ;  /* 0x0000000729007c0c */ /* 0x040fe2000c781270 */
[----:B------:R-:W-:Y:S01]  /*2d90*/  IMAD R41, R41, R27, RZ ;  /* 0x0000001b29297224 */ /* 0x000fe200078e02ff */
[----:B------:R-:W0:Y:S04]  /*2da0*/  LDS R10, [R2+UR12] ;  /* 0x0000000c020a7984 */ /* 0x000e280008000800 */
[----:B------:R-:W-:Y:S04]  /*2db0*/  LDS R3, [R2+UR12+0x200] ;  /* 0x0002000c02037984 */ /* 0x000fe80008000800 */
[----:B------:R-:W-:Y:S04]  /*2dc0*/  LDS R15, [R2+UR12+0x400] ;  /* 0x0004000c020f7984 */ /* 0x000fe80008000800 */
[----:B------:R-:W1:Y:S01]  /*2dd0*/  LDS R16, [R2+UR12+0x600] ;  /* 0x0006000c02107984 */ /* 0x000e620008000800 */
[----:B0-----:R-:W-:-:S02]  /*2de0*/  PRMT R11, R10, 0x7770, RZ ;  /* 0x000077700a0b7816 */ /* 0x001fc400000000ff */
[C---:B------:R-:W-:Y:S02]  /*2df0*/  PRMT R13, R10.reuse, 0x7771, RZ ;  /* 0x000077710a0d7816 */ /* 0x040fe400000000ff */
[----:B------:R-:W-:Y:S01]  /*2e00*/  PRMT R17, R10, 0x7772, RZ ;  /* 0x000077720a117816 */ /* 0x000fe200000000ff */
[----:B------:R0:W-:Y:S01]  /*2e10*/  @P3 STG.E.U8 desc[UR16][R4.64], R11 ;  /* 0x0000000b04003986 */ /* 0x0001e2000c101110 */
[C---:B------:R-:W-:Y:S01]  /*2e20*/  ISETP.LT.AND P3, PT, R40.reuse, UR7, !P0 ;  /* 0x0000000728007c0c */ /* 0x040fe2000c761270 */
[-C--:B------:R-:W-:Y:S01]  /*2e30*/  IMAD R40, R40, R27.reuse, RZ ;  /* 0x0000001b28287224 */ /* 0x080fe200078e02ff */
[----:B------:R-:W-:Y:S01]  /*2e40*/  PRMT R19, R10, 0x7773, RZ ;  /* 0x000077730a137816 */ /* 0x000fe200000000ff */
[----:B------:R2:W-:Y:S01]  /*2e50*/  @P2 STG.E.U8 desc[UR16][R6.64], R13 ;  /* 0x0000000d06002986 */ /* 0x0005e2000c101110 */
[C---:B------:R-:W-:Y:S01]  /*2e60*/  ISETP.LT.AND P2, PT, R42.reuse, UR7, !P0 ;  /* 0x000000072a007c0c */ /* 0x040fe2000c741270 */
[----:B------:R-:W-:Y:S01]  /*2e70*/  IMAD R42, R42, R27, RZ ;  /* 0x0000001b2a2a7224 */ /* 0x000fe200078e02ff */
[----:B------:R-:W-:-:S02]  /*2e80*/  IADD3 R8, P6, R40, R21, RZ ;  /* 0x0000001528087210 */ /* 0x000fc40007fde0ff */
[----:B-1----:R-:W-:Y:S02]  /*2e90*/  PRMT R23, R16, 0x7772, RZ ;  /* 0x0000777210177816 */ /* 0x002fe400000000ff */
[----:B------:R-:W-:Y:S02]  /*2ea0*/  LEA.HI.X.SX32 R9, R40, R25, 0x1, P6 ;  /* 0x0000001928097211 */ /* 0x000fe400030f0eff */
[----:B0-----:R-:W-:-:S03]  /*2eb0*/  IADD3 R4, P6, R41, R21, RZ ;  /* 0x0000001529047210 */ /* 0x001fc60007fde0ff */
[----:B------:R0:W-:Y:S01]  /*2ec0*/  @P3 STG.E.U8 desc[UR16][R8.64], R17 ;  /* 0x0000001108003986 */ /* 0x0001e2000c101110 */
[----:B------:R-:W-:Y:S02]  /*2ed0*/  LEA.HI.X.SX32 R5, R41, R25, 0x1, P6 ;  /* 0x0000001929057211 */ /* 0x000fe400030f0eff */
[C---:B------:R-:W-:Y:S02]  /*2ee0*/  IADD3 R10, P3, R42.reuse, R21, RZ ;  /* 0x000000152a0a7210 */ /* 0x040fe40007f7e0ff */
[----:B--2---:R-:W-:Y:S01]  /*2ef0*/  PRMT R13, R3, 0x7770, RZ ;  /* 0x00007770030d7816 */ /* 0x004fe200000000ff */
[----:B------:R1:W-:Y:S01]  /*2f00*/  @P4 STG.E.U8 desc[UR16][R4.64], R19 ;  /* 0x0000001304004986 */ /* 0x0003e2000c101110 */
[C---:B------:R-:W-:Y:S01]  /*2f10*/  ISETP.LT.AND P4, PT, R43.reuse, UR7, !P0 ;  /* 0x000000072b007c0c */ /* 0x040fe2000c781270 */
[----:B------:R-:W-:Y:S01]  /*2f20*/  IMAD R43, R43, R27, RZ ;  /* 0x0000001b2b2b7224 */ /* 0x000fe200078e02ff */
[----:B------:R-:W-:Y:S02]  /*2f30*/  LEA.HI.X.SX32 R11, R42, R25, 0x1, P3 ;  /* 0x000000192a0b7211 */ /* 0x000fe400018f0eff */
[----:B------:R-:W-:-:S02]  /*2f40*/  ISETP.LT.AND P3, PT, R44, UR7, !P0 ;  /* 0x000000072c007c0c */ /* 0x000fc4000c761270 */
[CC--:B------:R-:W-:Y:S01]  /*2f50*/  IADD3 R6, P6, R43.reuse, R21.reuse, RZ ;  /* 0x000000152b067210 */ /* 0x0c0fe20007fde0ff */
[----:B------:R2:W-:Y:S01]  /*2f60*/  @P2 STG.E.U8 desc[UR16][R10.64], R13 ;  /* 0x0000000d0a002986 */ /* 0x0005e2000c101110 */
[C---:B0-----:R-:W-:Y:S02]  /*2f70*/  IADD3 R8, P2, R0.reuse, R21, RZ ;  /* 0x0000001500087210 */ /* 0x041fe40007f5e0ff */
[----:B------:R-:W-:Y:S02]  /*2f80*/  LEA.HI.X.SX32 R7, R43, R25, 0x1, P6 ;  /* 0x000000192b077211 */ /* 0x000fe400030f0eff */
[C---:B------:R-:W-:Y:S01]  /*2f90*/  ISETP.LT.AND P6, PT, R45.reuse, UR7, !P0 ;  /* 0x000000072d007c0c */ /* 0x040fe2000c7c1270 */
[----:B------:R-:W-:Y:S01]  /*2fa0*/  IMAD R45, R45, R27, RZ ;  /* 0x0000001b2d2d7224 */ /* 0x000fe200078e02ff */
[----:B------:R-:W-:Y:S02]  /*2fb0*/  PRMT R17, R3, 0x7771, RZ ;  /* 0x0000777103117816 */ /* 0x000fe400000000ff */
[----:B------:R-:W-:-:S02]  /*2fc0*/  LEA.HI.X.SX32 R9, R0, R25, 0x1, P2 ;  /* 0x0000001900097211 */ /* 0x000fc400010f0eff */
[----:B-1----:R-:W-:Y:S01]  /*2fd0*/  PRMT R19, R3, 0x7772, RZ ;  /* 0x0000777203137816 */ /* 0x002fe200000000ff */
[----:B------:R0:W-:Y:S01]  /*2fe0*/  @P4 STG.E.U8 desc[UR16][R6.64], R17 ;  /* 0x0000001106004986 */ /* 0x0001e2000c101110 */
[C---:B------:R-:W-:Y:S01]  /*2ff0*/  ISETP.LT.AND P2, PT, R46.reuse, UR7, !P0 ;  /* 0x000000072e007c0c */ /* 0x040fe2000c741270 */
[----:B------:R-:W-:Y:S01]  /*3000*/  IMAD R46, R46, R27, RZ ;  /* 0x0000001b2e2e7224 */ /* 0x000fe200078e02ff */
[CC--:B------:R-:W-:Y:S01]  /*3010*/  IADD3 R4, P4, R45.reuse, R21.reuse, RZ ;  /* 0x000000152d047210 */ /* 0x0c0fe20007f9e0ff */
[----:B------:R1:W-:Y:S01]  /*3020*/  @P3 STG.E.U8 desc[UR16][R8.64], R19 ;  /* 0x0000001308003986 */ /* 0x0003e2000c101110 */
[C---:B--2---:R-:W-:Y:S02]  /*3030*/  IADD3 R10, P3, R22.reuse, R21, RZ ;  /* 0x00000015160a7210 */ /* 0x044fe40007f7e0ff */
[-C--:B------:R-:W-:Y:S02]  /*3040*/  LEA.HI.X.SX32 R5, R45, R25.reuse, 0x1, P4 ;  /* 0x000000192d057211 */ /* 0x080fe400020f0eff */
[----:B------:R-:W-:Y:S01]  /*3050*/  LEA.HI.X.SX32 R11, R22, R25, 0x1, P3 ;  /* 0x00000019160b7211 */ /* 0x000fe200018f0eff */
[----:B------:R-:W-:Y:S01]  /*3060*/  IMAD R22, R27, 0x10, R22 ;  /* 0x000000101b167824 */ /* 0x000fe200078e0216 */
[----:B------:R-:W-:-:S02]  /*3070*/  PRMT R3, R3, 0x7773, RZ ;  /* 0x0000777303037816 */ /* 0x000fc400000000ff */
[C---:B0-----:R-:W-:Y:S01]  /*3080*/  IADD3 R6, P4, R46.reuse, R21, RZ ;  /* 0x000000152e067210 */ /* 0x041fe20007f9e0ff */
[----:B------:R-:W-:Y:S01]  /*3090*/  IMAD R0, R27, 0x10, R22 ;  /* 0x000000101b007824 */ /* 0x000fe200078e0216 */
[C---:B------:R-:W-:Y:S01]  /*30a0*/  PRMT R17, R15.reuse, 0x7771, RZ ;  /* 0x000077710f117816 */ /* 0x040fe200000000ff */
[----:B------:R0:W-:Y:S01]  /*30b0*/  @P6 STG.E.U8 desc[UR16][R4.64], R3 ;  /* 0x0000000304006986 */ /* 0x0001e2000c101110 */
[----:B-1----:R-:W-:Y:S01]  /*30c0*/  PRMT R9, R15, 0x7770, RZ ;  /* 0x000077700f097816 */ /* 0x002fe200000000ff */
[----:B------:R-:W-:Y:S01]  /*30d0*/  IMAD R13, R27, 0x10, R0 ;  /* 0x000000101b0d7824 */ /* 0x000fe200078e0200 */
[----:B------:R-:W-:Y:S02]  /*30e0*/  LEA.HI.X.SX32 R7, R46, R25, 0x1, P4 ;  /* 0x000000192e077211 */ /* 0x000fe400020f0eff */
[C---:B------:R-:W-:Y:S01]  /*30f0*/  ISETP.LT.AND P4, PT, R47.reuse, UR7, !P0 ;  /* 0x000000072f007c0c */ /* 0x040fe2000c781270 */
[----:B------:R-:W-:Y:S01]  /*3100*/  IMAD R47, R47, R27, RZ ;  /* 0x0000001b2f2f7224 */ /* 0x000fe200078e02ff */
[----:B------:R1:W-:Y:S01]  /*3110*/  @P1 STG.E.U8 desc[UR16][R10.64], R9 ;  /* 0x000000090a001986 */ /* 0x0003e2000c101110 */
[----:B------:R-:W-:-:S02]  /*3120*/  IADD3 R8, P1, R0, R21, RZ ;  /* 0x0000001500087210 */ /* 0x000fc40007f3e0ff */
[-C--:B------:R-:W-:Y:S01]  /*3130*/  IADD3 R2, P6, R22, R21.reuse, RZ ;  /* 0x0000001516027210 */ /* 0x080fe20007fde0ff */
[----:B------:R2:W-:Y:S01]  /*3140*/  @P2 STG.E.U8 desc[UR16][R6.64], R17 ;  /* 0x0000001106002986 */ /* 0x0005e2000c101110 */
[C---:B0-----:R-:W-:Y:S02]  /*3150*/  IADD3 R4, P2, R47.reuse, R21, RZ ;  /* 0x000000152f047210 */ /* 0x041fe40007f5e0ff */
[----:B------:R-:W-:Y:S02]  /*3160*/  ISETP.LT.AND P3, PT, R52, UR7, !P0 ;  /* 0x0000000734007c0c */ /* 0x000fe4000c761270 */
[-C--:B------:R-:W-:Y:S02]  /*3170*/  LEA.HI.X.SX32 R5, R47, R25.reuse, 0x1, P2 ;  /* 0x000000192f057211 */ /* 0x080fe400010f0eff */
[----:B------:R-:W-:Y:S02]  /*3180*/  LEA.HI.X.SX32 R3, R22, R25, 0x1, P6 ;  /* 0x0000001916037211 */ /* 0x000fe400030f0eff */
[----:B-1----:R-:W-:-:S02]  /*3190*/  IADD3 R10, P2, R13, R21, RZ ;  /* 0x000000150d0a7210 */ /* 0x002fc40007f5e0ff */
[-C--:B------:R-:W-:Y:S02]  /*31a0*/  LEA.HI.X.SX32 R9, R0, R25.reuse, 0x1, P1 ;  /* 0x0000001900097211 */ /* 0x080fe400008f0eff */
[----:B------:R-:W-:Y:S02]  /*31b0*/  LEA.HI.X.SX32 R11, R13, R25, 0x1, P2 ;  /* 0x000000190d0b7211 */ /* 0x000fe400010f0eff */
[----:B------:R-:W-:Y:S02]  /*31c0*/  ISETP.LT.AND P2, PT, R48, UR7, !P0 ;  /* 0x0000000730007c0c */ /* 0x000fe4000c741270 */
[----:B------:R-:W-:Y:S02]  /*31d0*/  ISETP.LT.AND P1, PT, R53, UR7, !P0 ;  /* 0x0000000735007c0c */ /* 0x000fe4000c721270 */
[----:B--2---:R-:W-:Y:S02]  /*31e0*/  IADD3 R6, P6, R12, R21, RZ ;  /* 0x000000150c067210 */ /* 0x004fe40007fde0ff */
[----:B------:R-:W-:-:S02]  /*31f0*/  ISETP.LT.AND P0, PT, R49, UR7, !P0 ;  /* 0x0000000731007c0c */ /* 0x000fc4000c701270 */
[C---:B------:R-:W-:Y:S02]  /*3200*/  PRMT R17, R15.reuse, 0x7772, RZ ;  /* 0x000077720f117816 */ /* 0x040fe400000000ff */
[----:B------:R-:W-:Y:S02]  /*3210*/  LEA.HI.X.SX32 R7, R12, R25, 0x1, P6 ;  /* 0x000000190c077211 */ /* 0x000fe400030f0eff */
[----:B------:R-:W-:Y:S01]  /*3220*/  PRMT R15, R15, 0x7773, RZ ;  /* 0x000077730f0f7816 */ /* 0x000fe200000000ff */
[----:B------:R0:W-:Y:S01]  /*3230*/  @P5 STG.E.U8 desc[UR16][R2.64], R17 ;  /* 0x0000001102005986 */ /* 0x0001e2000c101110 */
[----:B------:R-:W-:Y:S02]  /*3240*/  IADD3 R12, P6, R14, R21, RZ ;  /* 0x000000150e0c7210 */ /* 0x000fe40007fde0ff */
[C---:B------:R-:W-:Y:S01]  /*3250*/  PRMT R19, R16.reuse, 0x7770, RZ ;  /* 0x0000777010137816 */ /* 0x040fe200000000ff */
[----:B------:R0:W-:Y:S01]  /*3260*/  @P4 STG.E.U8 desc[UR16][R4.64], R15 ;  /* 0x0000000f04004986 */ /* 0x0001e2000c101110 */
[----:B------:R-:W-:-:S02]  /*3270*/  PRMT R21, R16, 0x7771, RZ ;  /* 0x0000777110157816 */ /* 0x000fc400000000ff */
[----:B------:R-:W-:Y:S01]  /*3280*/  LEA.HI.X.SX32 R13, R14, R25, 0x1, P6 ;  /* 0x000000190e0d7211 */ /* 0x000fe200030f0eff */
[----:B------:R0:W-:Y:S01]  /*3290*/  @P3 STG.E.U8 desc[UR16][R8.64], R19 ;  /* 0x0000001308003986 */ /* 0x0001e2000c101110 */
[----:B------:R-:W-:-:S03]  /*32a0*/  PRMT R25, R16, 0x7773, RZ ;  /* 0x0000777310197816 */ /* 0x000fc600000000ff */
[----:B------:R0:W-:Y:S04]  /*32b0*/  @P2 STG.E.U8 desc[UR16][R6.64], R21 ;  /* 0x0000001506002986 */ /* 0x0001e8000c101110 */
[----:B------:R0:W-:Y:S01]  /*32c0*/  @P1 STG.E.U8 desc[UR16][R10.64], R23 ;  /* 0x000000170a001986 */ /* 0x0001e2000c101110 */
[----:B------:R-:W-:Y:S05]  /*32d0*/  @!P0 EXIT ;  /* 0x000000000000894d */ /* 0x000fea0003800000 */
[----:B------:R-:W-:Y:S01]  /*32e0*/  STG.E.U8 desc[UR16][R12.64], R25 ;  /* 0x000000190c007986 */ /* 0x000fe2000c101110 */
[----:B------:R-:W-:Y:S05]  /*32f0*/  EXIT ;  /* 0x000000000000794d */ /* 0x000fea0003800000 */
.L_x_2:
[----:B------:R-:W-:-:S00]  /*3300*/  BRA `(.L_x_2) ;  /* 0xfffffffc00fc7947 */ /* 0x000fc0000383ffff */
[----:B------:R-:W-:-:S00]  /*3310*/  NOP ;  /* 0x0000000000007918 */ /* 0x000fc00000000000 */
        /* <DEDUP_REMOVED lines=14> */
.L_x_3:


//--------------------- .nv.shared.matmul_kernel  --------------------------
	.section	.nv.shared.matmul_kernel,"aw",@nobits
	.sectionflags	@""
	.align	16
	.zero		1024


//--------------------- .nv.shared.reserved.0     --------------------------
	.section	.nv.shared.reserved.0,"aw",@nobits
	.weak		__nv_reservedSMEM_offset_0_alias
	.size		__nv_reservedSMEM_offset_0_alias, 0, 0
	.other		__nv_reservedSMEM_offset_0_alias,@"STO_CUDA_RESERVED_SHARED STV_DEFAULT"
__nv_reservedSMEM_offset_0_alias:
	.zero		0


//--------------------- .nv.constant0.matmul_kernel --------------------------
	.section	.nv.constant0.matmul_kernel,"a",@progbits
	.sectionflags	@""
	.align	4
.nv.constant0.matmul_kernel:
	.zero		608


//--------------------- SYMBOLS --------------------------

	.type		.nv.reservedSmem.offset0,@object
	.size		.nv.reservedSmem.offset0,0x4
